	.target	sm_100a

	.elftype	@"ET_EXEC"


//--------------------- .note.nv.tkinfo           --------------------------
	.section	.note.nv.tkinfo,"",@"SHT_NOTE"
	.sectionflags	@"SHF_NOTE_NV_TKINFO"
	.tkinfo
        /*0018*/ 	.word	0x00000002
        /*0030*/ 	.string	""
        /*0030*/ 	.string	"ptxas"
        /*0030*/ 	.string	"Cuda compilation tools, release 13.0, V13.0.88"
        /*0030*/ 	.string	"Build cuda_13.0.r13.0/compiler.36424714_0"
        /*0030*/ 	.string	"-arch sm_100a -m 64 "



//--------------------- .note.nv.cuinfo           --------------------------
	.section	.note.nv.cuinfo,"",@"SHT_NOTE"
	.sectionflags	@"SHF_NOTE_NV_CUINFO"
        /*0018*/ 	.short	0x0002
        /*001a*/ 	.short	0x0064
        /*001c*/ 	.short	0x0082
	.zero		2


//--------------------- .nv.info                  --------------------------
	.section	.nv.info,"",@"SHT_CUDA_INFO"
	.align	4


	//----- nvinfo : EIATTR_REGCOUNT
	.align		4
        /*0000*/ 	.byte	0x04, 0x2f
        /*0002*/ 	.short	(.L_19 - .L_18)
	.align		4
.L_18:
        /*0004*/ 	.word	index@(_ZN7cutlass13device_kernelINS_4conv6kernel13ConvUniversalINS1_16ConvProblemShapeILNS1_8OperatorE0ELi2EEENS1_10collective14CollectiveConvINS1_47MainloopSm100TmaUmmaWarpSpecializedImplicitGemmILS5_0ELi32ELi2ELi1ELi2EN4cute5tupleIJNSA_1CILi2EEENSC_ILi1EEESE_EEEEENSB_IJNSC_ILi256EEENSC_ILi128EEENSB_IJNSC_ILi32EEEEEEEEENS_12float_e4m3_tESM_NSA_8TiledMMAINSA_8MMA_AtomIJNSA_10MMA_TraitsINSA_25SM100_MMA_F8F6F4_2x1SM_SSEJSM_SM_fSH_SI_NSA_17integral_constantINSA_4UMMA5MajorELST_0EEESU_NSR_INSS_7ScaleInELSV_0EEESW_EEEEEENSA_6LayoutINSB_IJSE_SE_SE_EEENSB_IJNSC_ILi0EEES11_S11_EEEEENSB_IJNSA_10UnderscoreES14_S14_EEEEENS7_6detail27Sm100ImplicitGemmTileTraitsINSA_25SM100_TMA_2SM_LOAD_IM2COLENSA_14ComposedLayoutINSA_7SwizzleILi1ELi4ELi3EEENSA_18smem_ptr_flag_bitsILi8EEENSZ_INSB_IJNSC_ILi8EEESJ_EEENSB_IJSJ_SE_EEEEEEEvEENS18_INSA_18SM100_TMA_2SM_LOADES1J_vEEEENS_8epilogue10collective18CollectiveEpilogueINS1O_23Sm100TmaWarpSpecializedILi2ELi2ELi64ELb0ELb0EEEJNSB_IJSI_SI_SK_EEENSB_IJNSZ_ISI_SE_EENSZ_INSC_ILi64EEESE_EEEEESM_NSB_IJNSB_IJlllEEESE_S11_EEESM_S1Z_NS1O_6fusion15FusionCallbacksIS1S_NS20_17LinearCombinationISM_fSM_fLNS_15FloatRoundStyleE2EEES1T_S1X_JEEENSA_5SM1004TMEM4LOAD26SM100_TMEM_LOAD_32dp32b64xENSA_20SM90_TMA_LOAD_IM2COLENS1A_INS1B_ILi2ELi4ELi3EEES1E_NSZ_INSB_IJS1F_S1V_EEENSB_IJS1V_SE_EEEEEEENSA_39AutoVectorizingCopyWithAssumedAlignmentILi128EEENSA_21SM90_TMA_STORE_IM2COLES2F_S2H_S2H_EEEvvEEEEvNT_6ParamsE)
        /*0008*/ 	.word	0x000000d1


	//----- nvinfo : EIATTR_FRAME_SIZE
	.align		4
.L_19:
        /*000c*/ 	.byte	0x04, 0x11
        /*000e*/ 	.short	(.L_21 - .L_20)
	.align		4
.L_20:
        /*0010*/ 	.word	index@($__internal_2_$__cuda_sm10x_tcgen05_guardrail_trap_unallocated_columns_being_dealloced)
        /*0014*/ 	.word	0x00000008


	//----- nvinfo : EIATTR_FRAME_SIZE
	.align		4
.L_21:
        /*0018*/ 	.byte	0x04, 0x11
        /*001a*/ 	.short	(.L_23 - .L_22)
	.align		4
.L_22:
        /*001c*/ 	.word	index@($__internal_1_$__cuda_sm10x_tcgen05_guardrail_trap_phase_invalid_during_alloc)
        /*0020*/ 	.word	0x00000008


	//----- nvinfo : EIATTR_FRAME_SIZE
	.align		4
.L_23:
        /*0024*/ 	.byte	0x04, 0x11
        /*0026*/ 	.short	(.L_25 - .L_24)
	.align		4
.L_24:
        /*0028*/ 	.word	index@($__internal_0_$__cuda_sm10x_tcgen05_guardrail_trap_col_being_dealloced_not_returned_by_alloc)
        /*002c*/ 	.word	0x00000008


	//----- nvinfo : EIATTR_FRAME_SIZE
	.align		4
.L_25:
        /*0030*/ 	.byte	0x04, 0x11
        /*0032*/ 	.short	(.L_27 - .L_26)
	.align		4
.L_26:
        /*0034*/ 	.word	index@(_ZN7cutlass13device_kernelINS_4conv6kernel13ConvUniversalINS1_16ConvProblemShapeILNS1_8OperatorE0ELi2EEENS1_10collective14CollectiveConvINS1_47MainloopSm100TmaUmmaWarpSpecializedImplicitGemmILS5_0ELi32ELi2ELi1ELi2EN4cute5tupleIJNSA_1CILi2EEENSC_ILi1EEESE_EEEEENSB_IJNSC_ILi256EEENSC_ILi128EEENSB_IJNSC_ILi32EEEEEEEEENS_12float_e4m3_tESM_NSA_8TiledMMAINSA_8MMA_AtomIJNSA_10MMA_TraitsINSA_25SM100_MMA_F8F6F4_2x1SM_SSEJSM_SM_fSH_SI_NSA_17integral_constantINSA_4UMMA5MajorELST_0EEESU_NSR_INSS_7ScaleInELSV_0EEESW_EEEEEENSA_6LayoutINSB_IJSE_SE_SE_EEENSB_IJNSC_ILi0EEES11_S11_EEEEENSB_IJNSA_10UnderscoreES14_S14_EEEEENS7_6detail27Sm100ImplicitGemmTileTraitsINSA_25SM100_TMA_2SM_LOAD_IM2COLENSA_14ComposedLayoutINSA_7SwizzleILi1ELi4ELi3EEENSA_18smem_ptr_flag_bitsILi8EEENSZ_INSB_IJNSC_ILi8EEESJ_EEENSB_IJSJ_SE_EEEEEEEvEENS18_INSA_18SM100_TMA_2SM_LOADES1J_vEEEENS_8epilogue10collective18CollectiveEpilogueINS1O_23Sm100TmaWarpSpecializedILi2ELi2ELi64ELb0ELb0EEEJNSB_IJSI_SI_SK_EEENSB_IJNSZ_ISI_SE_EENSZ_INSC_ILi64EEESE_EEEEESM_NSB_IJNSB_IJlllEEESE_S11_EEESM_S1Z_NS1O_6fusion15FusionCallbacksIS1S_NS20_17LinearCombinationISM_fSM_fLNS_15FloatRoundStyleE2EEES1T_S1X_JEEENSA_5SM1004TMEM4LOAD26SM100_TMEM_LOAD_32dp32b64xENSA_20SM90_TMA_LOAD_IM2COLENS1A_INS1B_ILi2ELi4ELi3EEES1E_NSZ_INSB_IJS1F_S1V_EEENSB_IJS1V_SE_EEEEEEENSA_39AutoVectorizingCopyWithAssumedAlignmentILi128EEENSA_21SM90_TMA_STORE_IM2COLES2F_S2H_S2H_EEEvvEEEEvNT_6ParamsE)
        /*0038*/ 	.word	0x00000008


	//----- nvinfo : EIATTR_MIN_STACK_SIZE
	.align		4
.L_27:
        /*003c*/ 	.byte	0x04, 0x12
        /*003e*/ 	.short	(.L_29 - .L_28)
	.align		4
.L_28:
        /*0040*/ 	.word	index@(_ZN7cutlass13device_kernelINS_4conv6kernel13ConvUniversalINS1_16ConvProblemShapeILNS1_8OperatorE0ELi2EEENS1_10collective14CollectiveConvINS1_47MainloopSm100TmaUmmaWarpSpecializedImplicitGemmILS5_0ELi32ELi2ELi1ELi2EN4cute5tupleIJNSA_1CILi2EEENSC_ILi1EEESE_EEEEENSB_IJNSC_ILi256EEENSC_ILi128EEENSB_IJNSC_ILi32EEEEEEEEENS_12float_e4m3_tESM_NSA_8TiledMMAINSA_8MMA_AtomIJNSA_10MMA_TraitsINSA_25SM100_MMA_F8F6F4_2x1SM_SSEJSM_SM_fSH_SI_NSA_17integral_constantINSA_4UMMA5MajorELST_0EEESU_NSR_INSS_7ScaleInELSV_0EEESW_EEEEEENSA_6LayoutINSB_IJSE_SE_SE_EEENSB_IJNSC_ILi0EEES11_S11_EEEEENSB_IJNSA_10UnderscoreES14_S14_EEEEENS7_6detail27Sm100ImplicitGemmTileTraitsINSA_25SM100_TMA_2SM_LOAD_IM2COLENSA_14ComposedLayoutINSA_7SwizzleILi1ELi4ELi3EEENSA_18smem_ptr_flag_bitsILi8EEENSZ_INSB_IJNSC_ILi8EEESJ_EEENSB_IJSJ_SE_EEEEEEEvEENS18_INSA_18SM100_TMA_2SM_LOADES1J_vEEEENS_8epilogue10collective18CollectiveEpilogueINS1O_23Sm100TmaWarpSpecializedILi2ELi2ELi64ELb0ELb0EEEJNSB_IJSI_SI_SK_EEENSB_IJNSZ_ISI_SE_EENSZ_INSC_ILi64EEESE_EEEEESM_NSB_IJNSB_IJlllEEESE_S11_EEESM_S1Z_NS1O_6fusion15FusionCallbacksIS1S_NS20_17LinearCombinationISM_fSM_fLNS_15FloatRoundStyleE2EEES1T_S1X_JEEENSA_5SM1004TMEM4LOAD26SM100_TMEM_LOAD_32dp32b64xENSA_20SM90_TMA_LOAD_IM2COLENS1A_INS1B_ILi2ELi4ELi3EEES1E_NSZ_INSB_IJS1F_S1V_EEENSB_IJS1V_SE_EEEEEEENSA_39AutoVectorizingCopyWithAssumedAlignmentILi128EEENSA_21SM90_TMA_STORE_IM2COLES2F_S2H_S2H_EEEvvEEEEvNT_6ParamsE)
        /*0044*/ 	.word	0x00000008
.L_29:


//--------------------- .nv.compat                --------------------------
	.section	.nv.compat,"",@"SHT_CUDA_COMPAT_INFO"
	.align	4
        /*0000*/ 	.byte	0x02, 0x09, 0x01, 0x00, 0x02, 0x02, 0x02, 0x00, 0x02, 0x05, 0x05, 0x00, 0x03, 0x07, 0x01, 0x01
        /*0010*/ 	.byte	0x02, 0x03, 0x01, 0x00, 0x02, 0x06, 0x01, 0x00, 0x04, 0x0b, 0x08, 0x00, 0x09, 0x00, 0x00, 0x00
        /*0020*/ 	.byte	0x00, 0x00, 0x00, 0x00


//--------------------- .nv.info._ZN7cutlass13device_kernelINS_4conv6kernel13ConvUniversalINS1_16ConvProblemShapeILNS1_8OperatorE0ELi2EEENS1_10collective14CollectiveConvINS1_47MainloopSm100TmaUmmaWarpSpecializedImplicitGemmILS5_0ELi32ELi2ELi1ELi2EN4cute5tupleIJNSA_1CILi2EEENSC_ILi1EEESE_EEEEENSB_IJNSC_ILi256EEENSC_ILi128EEENSB_IJNSC_ILi32EEEEEEEEENS_12float_e4m3_tESM_NSA_8TiledMMAINSA_8MMA_AtomIJNSA_10MMA_TraitsINSA_25SM100_MMA_F8F6F4_2x1SM_SSEJSM_SM_fSH_SI_NSA_17integral_constantINSA_4UMMA5MajorELST_0EEESU_NSR_INSS_7ScaleInELSV_0EEESW_EEEEEENSA_6LayoutINSB_IJSE_SE_SE_EEENSB_IJNSC_ILi0EEES11_S11_EEEEENSB_IJNSA_10UnderscoreES14_S14_EEEEENS7_6detail27Sm100ImplicitGemmTileTraitsINSA_25SM100_TMA_2SM_LOAD_IM2COLENSA_14ComposedLayoutINSA_7SwizzleILi1ELi4ELi3EEENSA_18smem_ptr_flag_bitsILi8EEENSZ_INSB_IJNSC_ILi8EEESJ_EEENSB_IJSJ_SE_EEEEEEEvEENS18_INSA_18SM100_TMA_2SM_LOADES1J_vEEEENS_8epilogue10collective18CollectiveEpilogueINS1O_23Sm100TmaWarpSpecializedILi2ELi2ELi64ELb0ELb0EEEJNSB_IJSI_SI_SK_EEENSB_IJNSZ_ISI_SE_EENSZ_INSC_ILi64EEESE_EEEEESM_NSB_IJNSB_IJlllEEESE_S11_EEESM_S1Z_NS1O_6fusion15FusionCallbacksIS1S_NS20_17LinearCombinationISM_fSM_fLNS_15FloatRoundStyleE2EEES1T_S1X_JEEENSA_5SM1004TMEM4LOAD26SM100_TMEM_LOAD_32dp32b64xENSA_20SM90_TMA_LOAD_IM2COLENS1A_INS1B_ILi2ELi4ELi3EEES1E_NSZ_INSB_IJS1F_S1V_EEENSB_IJS1V_SE_EEEEEEENSA_39AutoVectorizingCopyWithAssumedAlignmentILi128EEENSA_21SM90_TMA_STORE_IM2COLES2F_S2H_S2H_EEEvvEEEEvNT_6ParamsE --------------------------
	.section	.nv.info._ZN7cutlass13device_kernelINS_4conv6kernel13ConvUniversalINS1_16ConvProblemShapeILNS1_8OperatorE0ELi2EEENS1_10collective14CollectiveConvINS1_47MainloopSm100TmaUmmaWarpSpecializedImplicitGemmILS5_0ELi32ELi2ELi1ELi2EN4cute5tupleIJNSA_1CILi2EEENSC_ILi1EEESE_EEEEENSB_IJNSC_ILi256EEENSC_ILi128EEENSB_IJNSC_ILi32EEEEEEEEENS_12float_e4m3_tESM_NSA_8TiledMMAINSA_8MMA_AtomIJNSA_10MMA_TraitsINSA_25SM100_MMA_F8F6F4_2x1SM_SSEJSM_SM_fSH_SI_NSA_17integral_constantINSA_4UMMA5MajorELST_0EEESU_NSR_INSS_7ScaleInELSV_0EEESW_EEEEEENSA_6LayoutINSB_IJSE_SE_SE_EEENSB_IJNSC_ILi0EEES11_S11_EEEEENSB_IJNSA_10UnderscoreES14_S14_EEEEENS7_6detail27Sm100ImplicitGemmTileTraitsINSA_25SM100_TMA_2SM_LOAD_IM2COLENSA_14ComposedLayoutINSA_7SwizzleILi1ELi4ELi3EEENSA_18smem_ptr_flag_bitsILi8EEENSZ_INSB_IJNSC_ILi8EEESJ_EEENSB_IJSJ_SE_EEEEEEEvEENS18_INSA_18SM100_TMA_2SM_LOADES1J_vEEEENS_8epilogue10collective18CollectiveEpilogueINS1O_23Sm100TmaWarpSpecializedILi2ELi2ELi64ELb0ELb0EEEJNSB_IJSI_SI_SK_EEENSB_IJNSZ_ISI_SE_EENSZ_INSC_ILi64EEESE_EEEEESM_NSB_IJNSB_IJlllEEESE_S11_EEESM_S1Z_NS1O_6fusion15FusionCallbacksIS1S_NS20_17LinearCombinationISM_fSM_fLNS_15FloatRoundStyleE2EEES1T_S1X_JEEENSA_5SM1004TMEM4LOAD26SM100_TMEM_LOAD_32dp32b64xENSA_20SM90_TMA_LOAD_IM2COLENS1A_INS1B_ILi2ELi4ELi3EEES1E_NSZ_INSB_IJS1F_S1V_EEENSB_IJS1V_SE_EEEEEEENSA_39AutoVectorizingCopyWithAssumedAlignmentILi128EEENSA_21SM90_TMA_STORE_IM2COLES2F_S2H_S2H_EEEvvEEEEvNT_6ParamsE,"",@"SHT_CUDA_INFO"
	.sectionflags	@""
	.align	4


	//----- nvinfo : EIATTR_CUDA_API_VERSION
	.align		4
        /*0000*/ 	.byte	0x04, 0x37
        /*0002*/ 	.short	(.L_31 - .L_30)
.L_30:
        /*0004*/ 	.word	0x00000082


	//----- nvinfo : EIATTR_KPARAM_INFO
	.align		4
.L_31:
        /*0008*/ 	.byte	0x04, 0x17
        /*000a*/ 	.short	(.L_33 - .L_32)
.L_32:
        /*000c*/ 	.word	0x00000000
        /*0010*/ 	.short	0x0000
        /*0012*/ 	.short	0x0000
        /*0014*/ 	.byte	0x00, 0xf0, 0x01, 0x20


	//----- nvinfo : EIATTR_AT_ENTRY_FRAGMENTS
	.align		4
.L_33:
        /*0018*/ 	.byte	0x04, 0x4f
        /*001a*/ 	.short	(.L_35 - .L_34)


	//   ....[0]....
.L_34:
        /*001c*/ 	.word	0x00000007


	//----- nvinfo : EIATTR_RESERVED_SMEM_USED
	.align		4
.L_35:
        /*0020*/ 	.byte	0x01, 0x41
	.zero		2


	//----- nvinfo : EIATTR_SPARSE_MMA_MASK
	.align		4
        /*0024*/ 	.byte	0x03, 0x50
        /*0026*/ 	.short	0x0000


	//----- nvinfo : EIATTR_TCGEN05_2CTA_USED
	.align		4
        /*0028*/ 	.byte	0x01, 0x52
	.zero		2


	//----- nvinfo : EIATTR_MAXREG_COUNT
	.align		4
        /*002c*/ 	.byte	0x03, 0x1b
        /*002e*/ 	.short	0x00ff


	//----- nvinfo : EIATTR_NUM_BARRIERS
	.align		4
        /*0030*/ 	.byte	0x02, 0x4c
        /*0032*/ 	.byte	0x07
	.zero		1


	//----- nvinfo : EIATTR_EXTERNS
	.align		4
        /*0034*/ 	.byte	0x04, 0x0f
        /*0036*/ 	.short	(.L_37 - .L_36)


	//   ....[0]....
	.align		4
.L_36:
        /*0038*/ 	.word	index@(__assertfail)


	//----- nvinfo : EIATTR_MERCURY_ISA_VERSION
	.align		4
.L_37:
        /*003c*/ 	.byte	0x03, 0x5f
        /*003e*/ 	.short	0x0101


	//----- nvinfo : EIATTR_INT_WARP_WIDE_INSTR_OFFSETS
	.align		4
        /*0040*/ 	.byte	0x04, 0x31
        /*0042*/ 	.short	(.L_39 - .L_38)


	//   ....[0]....
.L_38:
        /*0044*/ 	.word	0x00000f60


	//   ....[1]....
        /*0048*/ 	.word	0x00001000


	//   ....[2]....
        /*004c*/ 	.word	0x00005460


	//   ....[3]....
        /*0050*/ 	.word	0x00005480


	//   ....[4]....
        /*0054*/ 	.word	0x000054b0


	//   ....[5]....
        /*0058*/ 	.word	0x00006110


	//   ....[6]....
        /*005c*/ 	.word	0x000061b0


	//   ....[7]....
        /*0060*/ 	.word	0x00006270


	//   ....[8]....
        /*0064*/ 	.word	0x00006370


	//----- nvinfo : EIATTR_COOP_GROUP_MASK_REGIDS
	.align		4
.L_39:
        /*0068*/ 	.byte	0x04, 0x29
        /*006a*/ 	.short	(.L_41 - .L_40)


	//   ....[0]....
.L_40:
        /*006c*/ 	.word	0xffffffff


	//   ....[1]....
        /*0070*/ 	.word	0xffffffff


	//   ....[2]....
        /*0074*/ 	.word	0xffffffff


	//   ....[3]....
        /*0078*/ 	.word	0xffffffff


	//   ....[4]....
        /*007c*/ 	.word	0xffffffff


	//   ....[5]....
        /*0080*/ 	.word	0xffffffff


	//   ....[6]....
        /*0084*/ 	.word	0xffffffff


	//   ....[7]....
        /*0088*/ 	.word	0xffffffff


	//   ....[8]....
        /*008c*/ 	.word	0xffffffff


	//   ....[9]....
        /*0090*/ 	.word	0xffffffff


	//   ....[10]....
        /*0094*/ 	.word	0xffffffff


	//   ....[11]....
        /*0098*/ 	.word	0xffffffff


	//   ....[12]....
        /*009c*/ 	.word	0xffffffff


	//----- nvinfo : EIATTR_COOP_GROUP_INSTR_OFFSETS
	.align		4
.L_41:
        /*00a0*/ 	.byte	0x04, 0x28
        /*00a2*/ 	.short	(.L_43 - .L_42)


	//   ....[0]....
.L_42:
        /*00a4*/ 	.word	0x000000d0


	//   ....[1]....
        /*00a8*/ 	.word	0x00000540


	//   ....[2]....
        /*00ac*/ 	.word	0x00000a80


	//   ....[3]....
        /*00b0*/ 	.word	0x00000bd0


	//   ....[4]....
        /*00b4*/ 	.word	0x00000cc0


	//   ....[5]....
        /*00b8*/ 	.word	0x00000e00


	//   ....[6]....
        /*00bc*/ 	.word	0x00001080


	//   ....[7]....
        /*00c0*/ 	.word	0x00002740


	//   ....[8]....
        /*00c4*/ 	.word	0x000044e0


	//   ....[9]....
        /*00c8*/ 	.word	0x000049b0


	//   ....[10]....
        /*00cc*/ 	.word	0x000049e0


	//   ....[11]....
        /*00d0*/ 	.word	0x00005380


	//   ....[12]....
        /*00d4*/ 	.word	0x00005580


	//----- nvinfo : EIATTR_VRC_CTA_INIT_COUNT
	.align		4
.L_43:
        /*00d8*/ 	.byte	0x02, 0x4a
        /*00da*/ 	.byte	0x80
	.zero		1


	//----- nvinfo : EIATTR_SYSCALL_OFFSETS
	.align		4
        /*00dc*/ 	.byte	0x04, 0x46
        /*00de*/ 	.short	(.L_45 - .L_44)


	//   ....[0]....
.L_44:
        /*00e0*/ 	.word	0x00006fa0


	//   ....[1]....
        /*00e4*/ 	.word	0x000070e0


	//   ....[2]....
        /*00e8*/ 	.word	0x00007b10


	//   ....[3]....
        /*00ec*/ 	.word	0x00009140


	//----- nvinfo : EIATTR_MBARRIER_INSTR_OFFSETS
	.align		4
.L_45:
        /*00f0*/ 	.byte	0x04, 0x39
        /*00f2*/ 	.short	(.L_47 - .L_46)


	//   ....[0]....
.L_46:
        /*00f4*/ 	.word	0x00000660
        /*00f8*/ 	.word	0x000000ff
        /*00fc*/ 	.word	0x00000000
        /*0100*/ 	.short	0x0100
        /*0102*/ 	.byte	0x04
	.zero		1


	//   ....[1]....
        /*0104*/ 	.word	0x00000670
        /*0108*/ 	.word	0x000000ff
        /*010c*/ 	.word	0x00000100
        /*0110*/ 	.short	0x0100
        /*0112*/ 	.byte	0x04
	.zero		1


	//   ....[2]....
        /*0114*/ 	.word	0x00000680
        /*0118*/ 	.word	0x000000ff
        /*011c*/ 	.word	0x00000008
        /*0120*/ 	.short	0x0100
        /*0122*/ 	.byte	0x04
	.zero		1


	//   ....[3]....
        /*0124*/ 	.word	0x00000690
        /*0128*/ 	.word	0x000000ff
        /*012c*/ 	.word	0x00000108
        /*0130*/ 	.short	0x0100
        /*0132*/ 	.byte	0x04
	.zero		1


	//   ....[4]....
        /*0134*/ 	.word	0x000006a0
        /*0138*/ 	.word	0x000000ff
        /*013c*/ 	.word	0x00000010
        /*0140*/ 	.short	0x0100
        /*0142*/ 	.byte	0x04
	.zero		1


	//   ....[5]....
        /*0144*/ 	.word	0x000006b0
        /*0148*/ 	.word	0x000000ff
        /*014c*/ 	.word	0x00000110
        /*0150*/ 	.short	0x0100
        /*0152*/ 	.byte	0x04
	.zero		1


	//   ....[6]....
        /*0154*/ 	.word	0x000006c0
        /*0158*/ 	.word	0x000000ff
        /*015c*/ 	.word	0x00000018
        /*0160*/ 	.short	0x0100
        /*0162*/ 	.byte	0x04
	.zero		1


	//   ....[7]....
        /*0164*/ 	.word	0x000006d0
        /*0168*/ 	.word	0x000000ff
        /*016c*/ 	.word	0x00000118
        /*0170*/ 	.short	0x0100
        /*0172*/ 	.byte	0x04
	.zero		1


	//   ....[8]....
        /*0174*/ 	.word	0x000006e0
        /*0178*/ 	.word	0x000000ff
        /*017c*/ 	.word	0x00000020
        /*0180*/ 	.short	0x0100
        /*0182*/ 	.byte	0x04
	.zero		1


	//   ....[9]....
        /*0184*/ 	.word	0x000006f0
        /*0188*/ 	.word	0x000000ff
        /*018c*/ 	.word	0x00000120
        /*0190*/ 	.short	0x0100
        /*0192*/ 	.byte	0x04
	.zero		1


	//   ....[10]....
        /*0194*/ 	.word	0x00000700
        /*0198*/ 	.word	0x000000ff
        /*019c*/ 	.word	0x00000028
        /*01a0*/ 	.short	0x0100
        /*01a2*/ 	.byte	0x04
	.zero		1


	//   ....[11]....
        /*01a4*/ 	.word	0x00000710
        /*01a8*/ 	.word	0x000000ff
        /*01ac*/ 	.word	0x00000128
        /*01b0*/ 	.short	0x0100
        /*01b2*/ 	.byte	0x04
	.zero		1


	//   ....[12]....
        /*01b4*/ 	.word	0x00000720
        /*01b8*/ 	.word	0x000000ff
        /*01bc*/ 	.word	0x00000030
        /*01c0*/ 	.short	0x0100
        /*01c2*/ 	.byte	0x04
	.zero		1


	//   ....[13]....
        /*01c4*/ 	.word	0x00000730
        /*01c8*/ 	.word	0x000000ff
        /*01cc*/ 	.word	0x00000130
        /*01d0*/ 	.short	0x0100
        /*01d2*/ 	.byte	0x04
	.zero		1


	//   ....[14]....
        /*01d4*/ 	.word	0x00000740
        /*01d8*/ 	.word	0x000000ff
        /*01dc*/ 	.word	0x00000038
        /*01e0*/ 	.short	0x0100
        /*01e2*/ 	.byte	0x04
	.zero		1


	//   ....[15]....
        /*01e4*/ 	.word	0x00000750
        /*01e8*/ 	.word	0x000000ff
        /*01ec*/ 	.word	0x00000138
        /*01f0*/ 	.short	0x0100
        /*01f2*/ 	.byte	0x04
	.zero		1


	//   ....[16]....
        /*01f4*/ 	.word	0x00000760
        /*01f8*/ 	.word	0x000000ff
        /*01fc*/ 	.word	0x00000040
        /*0200*/ 	.short	0x0100
        /*0202*/ 	.byte	0x04
	.zero		1


	//   ....[17]....
        /*0204*/ 	.word	0x00000770
        /*0208*/ 	.word	0x000000ff
        /*020c*/ 	.word	0x00000140
        /*0210*/ 	.short	0x0100
        /*0212*/ 	.byte	0x04
	.zero		1


	//   ....[18]....
        /*0214*/ 	.word	0x00000780
        /*0218*/ 	.word	0x000000ff
        /*021c*/ 	.word	0x00000048
        /*0220*/ 	.short	0x0100
        /*0222*/ 	.byte	0x04
	.zero		1


	//   ....[19]....
        /*0224*/ 	.word	0x00000790
        /*0228*/ 	.word	0x000000ff
        /*022c*/ 	.word	0x00000148
        /*0230*/ 	.short	0x0100
        /*0232*/ 	.byte	0x04
	.zero		1


	//   ....[20]....
        /*0234*/ 	.word	0x000007a0
        /*0238*/ 	.word	0x000000ff
        /*023c*/ 	.word	0x00000050
        /*0240*/ 	.short	0x0100
        /*0242*/ 	.byte	0x04
	.zero		1


	//   ....[21]....
        /*0244*/ 	.word	0x000007b0
        /*0248*/ 	.word	0x000000ff
        /*024c*/ 	.word	0x00000150
        /*0250*/ 	.short	0x0100
        /*0252*/ 	.byte	0x04
	.zero		1


	//   ....[22]....
        /*0254*/ 	.word	0x000007c0
        /*0258*/ 	.word	0x000000ff
        /*025c*/ 	.word	0x00000058
        /*0260*/ 	.short	0x0100
        /*0262*/ 	.byte	0x04
	.zero		1


	//   ....[23]....
        /*0264*/ 	.word	0x000007d0
        /*0268*/ 	.word	0x000000ff
        /*026c*/ 	.word	0x00000158
        /*0270*/ 	.short	0x0100
        /*0272*/ 	.byte	0x04
	.zero		1


	//   ....[24]....
        /*0274*/ 	.word	0x000007e0
        /*0278*/ 	.word	0x000000ff
        /*027c*/ 	.word	0x00000060
        /*0280*/ 	.short	0x0100
        /*0282*/ 	.byte	0x04
	.zero		1


	//   ....[25]....
        /*0284*/ 	.word	0x000007f0
        /*0288*/ 	.word	0x000000ff
        /*028c*/ 	.word	0x00000160
        /*0290*/ 	.short	0x0100
        /*0292*/ 	.byte	0x04
	.zero		1


	//   ....[26]....
        /*0294*/ 	.word	0x00000800
        /*0298*/ 	.word	0x000000ff
        /*029c*/ 	.word	0x00000068
        /*02a0*/ 	.short	0x0100
        /*02a2*/ 	.byte	0x04
	.zero		1


	//   ....[27]....
        /*02a4*/ 	.word	0x00000810
        /*02a8*/ 	.word	0x000000ff
        /*02ac*/ 	.word	0x00000168
        /*02b0*/ 	.short	0x0100
        /*02b2*/ 	.byte	0x04
	.zero		1


	//   ....[28]....
        /*02b4*/ 	.word	0x00000820
        /*02b8*/ 	.word	0x000000ff
        /*02bc*/ 	.word	0x00000070
        /*02c0*/ 	.short	0x0100
        /*02c2*/ 	.byte	0x04
	.zero		1


	//   ....[29]....
        /*02c4*/ 	.word	0x00000830
        /*02c8*/ 	.word	0x000000ff
        /*02cc*/ 	.word	0x00000170
        /*02d0*/ 	.short	0x0100
        /*02d2*/ 	.byte	0x04
	.zero		1


	//   ....[30]....
        /*02d4*/ 	.word	0x00000840
        /*02d8*/ 	.word	0x000000ff
        /*02dc*/ 	.word	0x00000078
        /*02e0*/ 	.short	0x0100
        /*02e2*/ 	.byte	0x04
	.zero		1


	//   ....[31]....
        /*02e4*/ 	.word	0x00000850
        /*02e8*/ 	.word	0x000000ff
        /*02ec*/ 	.word	0x00000178
        /*02f0*/ 	.short	0x0100
        /*02f2*/ 	.byte	0x04
	.zero		1


	//   ....[32]....
        /*02f4*/ 	.word	0x00000860
        /*02f8*/ 	.word	0x000000ff
        /*02fc*/ 	.word	0x00000080
        /*0300*/ 	.short	0x0100
        /*0302*/ 	.byte	0x04
	.zero		1


	//   ....[33]....
        /*0304*/ 	.word	0x00000870
        /*0308*/ 	.word	0x000000ff
        /*030c*/ 	.word	0x00000180
        /*0310*/ 	.short	0x0100
        /*0312*/ 	.byte	0x04
	.zero		1


	//   ....[34]....
        /*0314*/ 	.word	0x00000880
        /*0318*/ 	.word	0x000000ff
        /*031c*/ 	.word	0x00000088
        /*0320*/ 	.short	0x0100
        /*0322*/ 	.byte	0x04
	.zero		1


	//   ....[35]....
        /*0324*/ 	.word	0x00000890
        /*0328*/ 	.word	0x000000ff
        /*032c*/ 	.word	0x00000188
        /*0330*/ 	.short	0x0100
        /*0332*/ 	.byte	0x04
	.zero		1


	//   ....[36]....
        /*0334*/ 	.word	0x000008a0
        /*0338*/ 	.word	0x000000ff
        /*033c*/ 	.word	0x00000090
        /*0340*/ 	.short	0x0100
        /*0342*/ 	.byte	0x04
	.zero		1


	//   ....[37]....
        /*0344*/ 	.word	0x000008b0
        /*0348*/ 	.word	0x000000ff
        /*034c*/ 	.word	0x00000190
        /*0350*/ 	.short	0x0100
        /*0352*/ 	.byte	0x04
	.zero		1


	//   ....[38]....
        /*0354*/ 	.word	0x000008c0
        /*0358*/ 	.word	0x000000ff
        /*035c*/ 	.word	0x00000098
        /*0360*/ 	.short	0x0100
        /*0362*/ 	.byte	0x04
	.zero		1


	//   ....[39]....
        /*0364*/ 	.word	0x000008d0
        /*0368*/ 	.word	0x000000ff
        /*036c*/ 	.word	0x00000198
        /*0370*/ 	.short	0x0100
        /*0372*/ 	.byte	0x04
	.zero		1


	//   ....[40]....
        /*0374*/ 	.word	0x000008e0
        /*0378*/ 	.word	0x000000ff
        /*037c*/ 	.word	0x000000a0
        /*0380*/ 	.short	0x0100
        /*0382*/ 	.byte	0x04
	.zero		1


	//   ....[41]....
        /*0384*/ 	.word	0x000008f0
        /*0388*/ 	.word	0x000000ff
        /*038c*/ 	.word	0x000001a0
        /*0390*/ 	.short	0x0100
        /*0392*/ 	.byte	0x04
	.zero		1


	//   ....[42]....
        /*0394*/ 	.word	0x00000900
        /*0398*/ 	.word	0x000000ff
        /*039c*/ 	.word	0x000000a8
        /*03a0*/ 	.short	0x0100
        /*03a2*/ 	.byte	0x04
	.zero		1


	//   ....[43]....
        /*03a4*/ 	.word	0x00000910
        /*03a8*/ 	.word	0x000000ff
        /*03ac*/ 	.word	0x000001a8
        /*03b0*/ 	.short	0x0100
        /*03b2*/ 	.byte	0x04
	.zero		1


	//   ....[44]....
        /*03b4*/ 	.word	0x00000920
        /*03b8*/ 	.word	0x000000ff
        /*03bc*/ 	.word	0x000000b0
        /*03c0*/ 	.short	0x0100
        /*03c2*/ 	.byte	0x04
	.zero		1


	//   ....[45]....
        /*03c4*/ 	.word	0x00000930
        /*03c8*/ 	.word	0x000000ff
        /*03cc*/ 	.word	0x000001b0
        /*03d0*/ 	.short	0x0100
        /*03d2*/ 	.byte	0x04
	.zero		1


	//   ....[46]....
        /*03d4*/ 	.word	0x00000940
        /*03d8*/ 	.word	0x000000ff
        /*03dc*/ 	.word	0x000000b8
        /*03e0*/ 	.short	0x0100
        /*03e2*/ 	.byte	0x04
	.zero		1


	//   ....[47]....
        /*03e4*/ 	.word	0x00000950
        /*03e8*/ 	.word	0x000000ff
        /*03ec*/ 	.word	0x000001b8
        /*03f0*/ 	.short	0x0100
        /*03f2*/ 	.byte	0x04
	.zero		1


	//   ....[48]....
        /*03f4*/ 	.word	0x00000960
        /*03f8*/ 	.word	0x000000ff
        /*03fc*/ 	.word	0x000000c0
        /*0400*/ 	.short	0x0100
        /*0402*/ 	.byte	0x04
	.zero		1


	//   ....[49]....
        /*0404*/ 	.word	0x00000970
        /*0408*/ 	.word	0x000000ff
        /*040c*/ 	.word	0x000001c0
        /*0410*/ 	.short	0x0100
        /*0412*/ 	.byte	0x04
	.zero		1


	//   ....[50]....
        /*0414*/ 	.word	0x00000980
        /*0418*/ 	.word	0x000000ff
        /*041c*/ 	.word	0x000000c8
        /*0420*/ 	.short	0x0100
        /*0422*/ 	.byte	0x04
	.zero		1


	//   ....[51]....
        /*0424*/ 	.word	0x00000990
        /*0428*/ 	.word	0x000000ff
        /*042c*/ 	.word	0x000001c8
        /*0430*/ 	.short	0x0100
        /*0432*/ 	.byte	0x04
	.zero		1


	//   ....[52]....
        /*0434*/ 	.word	0x000009a0
        /*0438*/ 	.word	0x000000ff
        /*043c*/ 	.word	0x000000d0
        /*0440*/ 	.short	0x0100
        /*0442*/ 	.byte	0x04
	.zero		1


	//   ....[53]....
        /*0444*/ 	.word	0x000009b0
        /*0448*/ 	.word	0x000000ff
        /*044c*/ 	.word	0x000001d0
        /*0450*/ 	.short	0x0100
        /*0452*/ 	.byte	0x04
	.zero		1


	//   ....[54]....
        /*0454*/ 	.word	0x000009c0
        /*0458*/ 	.word	0x000000ff
        /*045c*/ 	.word	0x000000d8
        /*0460*/ 	.short	0x0100
        /*0462*/ 	.byte	0x04
	.zero		1


	//   ....[55]....
        /*0464*/ 	.word	0x000009d0
        /*0468*/ 	.word	0x000000ff
        /*046c*/ 	.word	0x000001d8
        /*0470*/ 	.short	0x0100
        /*0472*/ 	.byte	0x04
	.zero		1


	//   ....[56]....
        /*0474*/ 	.word	0x000009e0
        /*0478*/ 	.word	0x000000ff
        /*047c*/ 	.word	0x000000e0
        /*0480*/ 	.short	0x0100
        /*0482*/ 	.byte	0x04
	.zero		1


	//   ....[57]....
        /*0484*/ 	.word	0x000009f0
        /*0488*/ 	.word	0x000000ff
        /*048c*/ 	.word	0x000001e0
        /*0490*/ 	.short	0x0100
        /*0492*/ 	.byte	0x04
	.zero		1


	//   ....[58]....
        /*0494*/ 	.word	0x00000a00
        /*0498*/ 	.word	0x000000ff
        /*049c*/ 	.word	0x000000e8
        /*04a0*/ 	.short	0x0100
        /*04a2*/ 	.byte	0x04
	.zero		1


	//   ....[59]....
        /*04a4*/ 	.word	0x00000a10
        /*04a8*/ 	.word	0x000000ff
        /*04ac*/ 	.word	0x000001e8
        /*04b0*/ 	.short	0x0100
        /*04b2*/ 	.byte	0x04
	.zero		1


	//   ....[60]....
        /*04b4*/ 	.word	0x00000a20
        /*04b8*/ 	.word	0x000000ff
        /*04bc*/ 	.word	0x000000f0
        /*04c0*/ 	.short	0x0100
        /*04c2*/ 	.byte	0x04
	.zero		1


	//   ....[61]....
        /*04c4*/ 	.word	0x00000a30
        /*04c8*/ 	.word	0x000000ff
        /*04cc*/ 	.word	0x000001f0
        /*04d0*/ 	.short	0x0100
        /*04d2*/ 	.byte	0x04
	.zero		1


	//   ....[62]....
        /*04d4*/ 	.word	0x00000a40
        /*04d8*/ 	.word	0x000000ff
        /*04dc*/ 	.word	0x000000f8
        /*04e0*/ 	.short	0x0100
        /*04e2*/ 	.byte	0x04
	.zero		1


	//   ....[63]....
        /*04e4*/ 	.word	0x00000a50
        /*04e8*/ 	.word	0x000000ff
        /*04ec*/ 	.word	0x000001f8
        /*04f0*/ 	.short	0x0100
        /*04f2*/ 	.byte	0x04
	.zero		1


	//   ....[64]....
        /*04f4*/ 	.word	0x00000b80
        /*04f8*/ 	.word	0x000000ff
        /*04fc*/ 	.word	0x00000200
        /*0500*/ 	.short	0x0100
        /*0502*/ 	.byte	0x04
	.zero		1


	//   ....[65]....
        /*0504*/ 	.word	0x00000b90
        /*0508*/ 	.word	0x000000ff
        /*050c*/ 	.word	0x00000210
        /*0510*/ 	.short	0x0100
        /*0512*/ 	.byte	0x04
	.zero		1


	//   ....[66]....
        /*0514*/ 	.word	0x00000ba0
        /*0518*/ 	.word	0x000000ff
        /*051c*/ 	.word	0x00000208
        /*0520*/ 	.short	0x0100
        /*0522*/ 	.byte	0x04
	.zero		1


	//   ....[67]....
        /*0524*/ 	.word	0x00000bb0
        /*0528*/ 	.word	0x000000ff
        /*052c*/ 	.word	0x00000218
        /*0530*/ 	.short	0x0100
        /*0532*/ 	.byte	0x04
	.zero		1


	//   ....[68]....
        /*0534*/ 	.word	0x00000c90
        /*0538*/ 	.word	0x000000ff
        /*053c*/ 	.word	0x00000220
        /*0540*/ 	.short	0x0100
        /*0542*/ 	.byte	0x04
	.zero		1


	//   ....[69]....
        /*0544*/ 	.word	0x00000ca0
        /*0548*/ 	.word	0x000000ff
        /*054c*/ 	.word	0x00000228
        /*0550*/ 	.short	0x0100
        /*0552*/ 	.byte	0x04
	.zero		1


	//   ....[70]....
        /*0554*/ 	.word	0x00000dd0
        /*0558*/ 	.word	0x000000ff
        /*055c*/ 	.word	0x00000230
        /*0560*/ 	.short	0x0100
        /*0562*/ 	.byte	0x06
	.zero		1


	//   ....[71]....
        /*0564*/ 	.word	0x00000de0
        /*0568*/ 	.word	0x000000ff
        /*056c*/ 	.word	0x00000238
        /*0570*/ 	.short	0x0100
        /*0572*/ 	.byte	0x06
	.zero		1


	//   ....[72]....
        /*0574*/ 	.word	0x00000f10
        /*0578*/ 	.word	0x000000ff
        /*057c*/ 	.word	0x00000240
        /*0580*/ 	.short	0x0100
        /*0582*/ 	.byte	0x04
	.zero		1


	//   ....[73]....
        /*0584*/ 	.word	0x00000f20
        /*0588*/ 	.word	0x000000ff
        /*058c*/ 	.word	0x00000250
        /*0590*/ 	.short	0x0100
        /*0592*/ 	.byte	0x04
	.zero		1


	//   ....[74]....
        /*0594*/ 	.word	0x00000f30
        /*0598*/ 	.word	0x000000ff
        /*059c*/ 	.word	0x00000248
        /*05a0*/ 	.short	0x0100
        /*05a2*/ 	.byte	0x04
	.zero		1


	//   ....[75]....
        /*05a4*/ 	.word	0x00000f40
        /*05a8*/ 	.word	0x000000ff
        /*05ac*/ 	.word	0x00000258
        /*05b0*/ 	.short	0x0100
        /*05b2*/ 	.byte	0x04
	.zero		1


	//   ....[76]....
        /*05b4*/ 	.word	0x00001040
        /*05b8*/ 	.word	0x000000ff
        /*05bc*/ 	.word	0x00000260
        /*05c0*/ 	.short	0x0100
        /*05c2*/ 	.byte	0x06
	.zero		1


	//   ....[77]....
        /*05c4*/ 	.word	0x00001b70
        /*05c8*/ 	.word	0x000000ff
        /*05cc*/ 	.word	0x00000100
        /*05d0*/ 	.short	0x010a
        /*05d2*/ 	.byte	0x04
	.zero		1


	//   ....[78]....
        /*05d4*/ 	.word	0x00001df0
        /*05d8*/ 	.word	0x000000ff
        /*05dc*/ 	.word	0x00000100
        /*05e0*/ 	.short	0x010a
        /*05e2*/ 	.byte	0x09
	.zero		1


	//   ....[79]....
        /*05e4*/ 	.word	0x00001fa0
        /*05e8*/ 	.word	0x000000ff
        /*05ec*/ 	.word	0x00000100
        /*05f0*/ 	.short	0x010a
        /*05f2*/ 	.byte	0x07
	.zero		1


	//   ....[80]....
        /*05f4*/ 	.word	0x00002170
        /*05f8*/ 	.word	0x000000ff
        /*05fc*/ 	.word	0x00000228
        /*0600*/ 	.short	0x0101
        /*0602*/ 	.byte	0x19
	.zero		1


	//   ....[81]....
        /*0604*/ 	.word	0x000021a0
        /*0608*/ 	.word	0x000000ff
        /*060c*/ 	.word	0x00000100
        /*0610*/ 	.short	0x010a
        /*0612*/ 	.byte	0x04
	.zero		1


	//   ....[82]....
        /*0614*/ 	.word	0x000023c0
        /*0618*/ 	.word	0x000000ff
        /*061c*/ 	.word	0x00000100
        /*0620*/ 	.short	0x010a
        /*0622*/ 	.byte	0x09
	.zero		1


	//   ....[83]....
        /*0624*/ 	.word	0x00002570
        /*0628*/ 	.word	0x000000ff
        /*062c*/ 	.word	0x00000100
        /*0630*/ 	.short	0x010a
        /*0632*/ 	.byte	0x07
	.zero		1


	//   ....[84]....
        /*0634*/ 	.word	0x00002750
        /*0638*/ 	.word	0x000000ff
        /*063c*/ 	.word	0x00000230
        /*0640*/ 	.short	0x010a
        /*0642*/ 	.byte	0x19
	.zero		1


	//   ....[85]....
        /*0644*/ 	.word	0x00002810
        /*0648*/ 	.word	0x000000ff
        /*064c*/ 	.word	0x00000000
        /*0650*/ 	.short	0x0101
        /*0652*/ 	.byte	0x04
	.zero		1


	//   ....[86]....
        /*0654*/ 	.word	0x00002e10
        /*0658*/ 	.word	0x000000ff
        /*065c*/ 	.word	0x00000000
        /*0660*/ 	.short	0x010a
        /*0662*/ 	.byte	0x04
	.zero		1


	//   ....[87]....
        /*0664*/ 	.word	0x00002eb0
        /*0668*/ 	.word	0x000000ff
        /*066c*/ 	.word	0x00000000
        /*0670*/ 	.short	0x010a
        /*0672*/ 	.byte	0x05
	.zero		1


	//   ....[88]....
        /*0674*/ 	.word	0x00002f50
        /*0678*/ 	.word	0x000000ff
        /*067c*/ 	.word	0x00000000
        /*0680*/ 	.short	0x010a
        /*0682*/ 	.byte	0x05
	.zero		1


	//   ....[89]....
        /*0684*/ 	.word	0x00002ff0
        /*0688*/ 	.word	0x000000ff
        /*068c*/ 	.word	0x00000000
        /*0690*/ 	.short	0x010a
        /*0692*/ 	.byte	0x05
	.zero		1


	//   ....[90]....
        /*0694*/ 	.word	0x00003090
        /*0698*/ 	.word	0x000000ff
        /*069c*/ 	.word	0x00000000
        /*06a0*/ 	.short	0x010a
        /*06a2*/ 	.byte	0x05
	.zero		1


	//   ....[91]....
        /*06a4*/ 	.word	0x00003130
        /*06a8*/ 	.word	0x000000ff
        /*06ac*/ 	.word	0x00000000
        /*06b0*/ 	.short	0x010a
        /*06b2*/ 	.byte	0x05
	.zero		1


	//   ....[92]....
        /*06b4*/ 	.word	0x000031d0
        /*06b8*/ 	.word	0x000000ff
        /*06bc*/ 	.word	0x00000000
        /*06c0*/ 	.short	0x010a
        /*06c2*/ 	.byte	0x05
	.zero		1


	//   ....[93]....
        /*06c4*/ 	.word	0x00003270
        /*06c8*/ 	.word	0x000000ff
        /*06cc*/ 	.word	0x00000000
        /*06d0*/ 	.short	0x010a
        /*06d2*/ 	.byte	0x05
	.zero		1


	//   ....[94]....
        /*06d4*/ 	.word	0x00003310
        /*06d8*/ 	.word	0x000000ff
        /*06dc*/ 	.word	0x00000000
        /*06e0*/ 	.short	0x010a
        /*06e2*/ 	.byte	0x05
	.zero		1


	//   ....[95]....
        /*06e4*/ 	.word	0x000033b0
        /*06e8*/ 	.word	0x000000ff
        /*06ec*/ 	.word	0x00000000
        /*06f0*/ 	.short	0x010a
        /*06f2*/ 	.byte	0x05
	.zero		1


	//   ....[96]....
        /*06f4*/ 	.word	0x00003450
        /*06f8*/ 	.word	0x000000ff
        /*06fc*/ 	.word	0x00000000
        /*0700*/ 	.short	0x010a
        /*0702*/ 	.byte	0x05
	.zero		1


	//   ....[97]....
        /*0704*/ 	.word	0x000034f0
        /*0708*/ 	.word	0x000000ff
        /*070c*/ 	.word	0x00000000
        /*0710*/ 	.short	0x010a
        /*0712*/ 	.byte	0x05
	.zero		1


	//   ....[98]....
        /*0714*/ 	.word	0x00003590
        /*0718*/ 	.word	0x000000ff
        /*071c*/ 	.word	0x00000000
        /*0720*/ 	.short	0x010a
        /*0722*/ 	.byte	0x05
	.zero		1


	//   ....[99]....
        /*0724*/ 	.word	0x00003630
        /*0728*/ 	.word	0x000000ff
        /*072c*/ 	.word	0x00000000
        /*0730*/ 	.short	0x010a
        /*0732*/ 	.byte	0x05
	.zero		1


	//   ....[100]....
        /*0734*/ 	.word	0x000036d0
        /*0738*/ 	.word	0x000000ff
        /*073c*/ 	.word	0x00000000
        /*0740*/ 	.short	0x010a
        /*0742*/ 	.byte	0x05
	.zero		1


	//   ....[101]....
        /*0744*/ 	.word	0x00003770
        /*0748*/ 	.word	0x000000ff
        /*074c*/ 	.word	0x00000000
        /*0750*/ 	.short	0x010a
        /*0752*/ 	.byte	0x05
	.zero		1


	//   ....[102]....
        /*0754*/ 	.word	0x00003810
        /*0758*/ 	.word	0x000000ff
        /*075c*/ 	.word	0x00000000
        /*0760*/ 	.short	0x010a
        /*0762*/ 	.byte	0x05
	.zero		1


	//   ....[103]....
        /*0764*/ 	.word	0x000038b0
        /*0768*/ 	.word	0x000000ff
        /*076c*/ 	.word	0x00000000
        /*0770*/ 	.short	0x010a
        /*0772*/ 	.byte	0x05
	.zero		1


	//   ....[104]....
        /*0774*/ 	.word	0x00003950
        /*0778*/ 	.word	0x000000ff
        /*077c*/ 	.word	0x00000000
        /*0780*/ 	.short	0x010a
        /*0782*/ 	.byte	0x05
	.zero		1


	//   ....[105]....
        /*0784*/ 	.word	0x000039f0
        /*0788*/ 	.word	0x000000ff
        /*078c*/ 	.word	0x00000000
        /*0790*/ 	.short	0x010a
        /*0792*/ 	.byte	0x05
	.zero		1


	//   ....[106]....
        /*0794*/ 	.word	0x00003a90
        /*0798*/ 	.word	0x000000ff
        /*079c*/ 	.word	0x00000000
        /*07a0*/ 	.short	0x010a
        /*07a2*/ 	.byte	0x05
	.zero		1


	//   ....[107]....
        /*07a4*/ 	.word	0x00003b30
        /*07a8*/ 	.word	0x000000ff
        /*07ac*/ 	.word	0x00000000
        /*07b0*/ 	.short	0x010a
        /*07b2*/ 	.byte	0x05
	.zero		1


	//   ....[108]....
        /*07b4*/ 	.word	0x00003bd0
        /*07b8*/ 	.word	0x000000ff
        /*07bc*/ 	.word	0x00000000
        /*07c0*/ 	.short	0x010a
        /*07c2*/ 	.byte	0x05
	.zero		1


	//   ....[109]....
        /*07c4*/ 	.word	0x00003c70
        /*07c8*/ 	.word	0x000000ff
        /*07cc*/ 	.word	0x00000000
        /*07d0*/ 	.short	0x010a
        /*07d2*/ 	.byte	0x05
	.zero		1


	//   ....[110]....
        /*07d4*/ 	.word	0x00003d10
        /*07d8*/ 	.word	0x000000ff
        /*07dc*/ 	.word	0x00000000
        /*07e0*/ 	.short	0x010a
        /*07e2*/ 	.byte	0x05
	.zero		1


	//   ....[111]....
        /*07e4*/ 	.word	0x00003db0
        /*07e8*/ 	.word	0x000000ff
        /*07ec*/ 	.word	0x00000000
        /*07f0*/ 	.short	0x010a
        /*07f2*/ 	.byte	0x05
	.zero		1


	//   ....[112]....
        /*07f4*/ 	.word	0x00003e50
        /*07f8*/ 	.word	0x000000ff
        /*07fc*/ 	.word	0x00000000
        /*0800*/ 	.short	0x010a
        /*0802*/ 	.byte	0x05
	.zero		1


	//   ....[113]....
        /*0804*/ 	.word	0x00003ef0
        /*0808*/ 	.word	0x000000ff
        /*080c*/ 	.word	0x00000000
        /*0810*/ 	.short	0x010a
        /*0812*/ 	.byte	0x05
	.zero		1


	//   ....[114]....
        /*0814*/ 	.word	0x00003f90
        /*0818*/ 	.word	0x000000ff
        /*081c*/ 	.word	0x00000000
        /*0820*/ 	.short	0x010a
        /*0822*/ 	.byte	0x05
	.zero		1


	//   ....[115]....
        /*0824*/ 	.word	0x00004030
        /*0828*/ 	.word	0x000000ff
        /*082c*/ 	.word	0x00000000
        /*0830*/ 	.short	0x010a
        /*0832*/ 	.byte	0x05
	.zero		1


	//   ....[116]....
        /*0834*/ 	.word	0x000040d0
        /*0838*/ 	.word	0x000000ff
        /*083c*/ 	.word	0x00000000
        /*0840*/ 	.short	0x010a
        /*0842*/ 	.byte	0x05
	.zero		1


	//   ....[117]....
        /*0844*/ 	.word	0x00004180
        /*0848*/ 	.word	0x00000000
        /*084c*/ 	.word	0x00000000
        /*0850*/ 	.short	0x010a
        /*0852*/ 	.byte	0xff
	.zero		1


	//   ....[118]....
        /*0854*/ 	.word	0x000042b0
        /*0858*/ 	.word	0x000000ff
        /*085c*/ 	.word	0x00000238
        /*0860*/ 	.short	0x010a
        /*0862*/ 	.byte	0x04
	.zero		1


	//   ....[119]....
        /*0864*/ 	.word	0x00004350
        /*0868*/ 	.word	0x000000ff
        /*086c*/ 	.word	0x00000230
        /*0870*/ 	.short	0x010a
        /*0872*/ 	.byte	0x04
	.zero		1


	//   ....[120]....
        /*0874*/ 	.word	0x000043f0
        /*0878*/ 	.word	0x000000ff
        /*087c*/ 	.word	0x00000000
        /*0880*/ 	.short	0x0101
        /*0882*/ 	.byte	0x05
	.zero		1


	//   ....[121]....
        /*0884*/ 	.word	0x00004430
        /*0888*/ 	.word	0x000000ff
        /*088c*/ 	.word	0x00000238
        /*0890*/ 	.short	0x0106
        /*0892*/ 	.byte	0x04
	.zero		1


	//   ....[122]....
        /*0894*/ 	.word	0x00004470
        /*0898*/ 	.word	0x00000000
        /*089c*/ 	.word	0x00000238
        /*08a0*/ 	.short	0x010a
        /*08a2*/ 	.byte	0xff
	.zero		1


	//   ....[123]....
        /*08a4*/ 	.word	0x000046b0
        /*08a8*/ 	.word	0x000000ff
        /*08ac*/ 	.word	0x00000008
        /*08b0*/ 	.short	0x010a
        /*08b2*/ 	.byte	0x05
	.zero		1


	//   ....[124]....
        /*08b4*/ 	.word	0x000046d0
        /*08b8*/ 	.word	0x000000ff
        /*08bc*/ 	.word	0x00000008
        /*08c0*/ 	.short	0x010a
        /*08c2*/ 	.byte	0x05
	.zero		1


	//   ....[125]....
        /*08c4*/ 	.word	0x00004860
        /*08c8*/ 	.word	0x000000ff
        /*08cc*/ 	.word	0x00000008
        /*08d0*/ 	.short	0x010a
        /*08d2*/ 	.byte	0x05
	.zero		1


	//   ....[126]....
        /*08d4*/ 	.word	0x00004880
        /*08d8*/ 	.word	0x000000ff
        /*08dc*/ 	.word	0x00000008
        /*08e0*/ 	.short	0x010a
        /*08e2*/ 	.byte	0x05
	.zero		1


	//   ....[127]....
        /*08e4*/ 	.word	0x00004940
        /*08e8*/ 	.word	0x000000ff
        /*08ec*/ 	.word	0x00000000
        /*08f0*/ 	.short	0x0101
        /*08f2*/ 	.byte	0x04
	.zero		1


	//   ....[128]....
        /*08f4*/ 	.word	0x00004c70
        /*08f8*/ 	.word	0x000000ff
        /*08fc*/ 	.word	0x00000230
        /*0900*/ 	.short	0x010a
        /*0902*/ 	.byte	0x0e
	.zero		1


	//   ....[129]....
        /*0904*/ 	.word	0x00004d10
        /*0908*/ 	.word	0x000000ff
        /*090c*/ 	.word	0x00000000
        /*0910*/ 	.short	0x0101
        /*0912*/ 	.byte	0x18
	.zero		1


	//   ....[130]....
        /*0914*/ 	.word	0x00004d50
        /*0918*/ 	.word	0x000000ff
        /*091c*/ 	.word	0x00000250
        /*0920*/ 	.short	0x010a
        /*0922*/ 	.byte	0x13
	.zero		1


	//   ....[131]....
        /*0924*/ 	.word	0x00004df0
        /*0928*/ 	.word	0x000000ff
        /*092c*/ 	.word	0x00000000
        /*0930*/ 	.short	0x010a
        /*0932*/ 	.byte	0x04
	.zero		1


	//   ....[132]....
        /*0934*/ 	.word	0x00004e40
        /*0938*/ 	.word	0x000000ff
        /*093c*/ 	.word	0x00000000
        /*0940*/ 	.short	0x010a
        /*0942*/ 	.byte	0x0b
	.zero		1


	//   ....[133]....
        /*0944*/ 	.word	0x00004f70
        /*0948*/ 	.word	0x000000ff
        /*094c*/ 	.word	0x00000000
        /*0950*/ 	.short	0x010a
        /*0952*/ 	.byte	0x05
	.zero		1


	//   ....[134]....
        /*0954*/ 	.word	0x00005170
        /*0958*/ 	.word	0x000000ff
        /*095c*/ 	.word	0x00000000
        /*0960*/ 	.short	0x010a
        /*0962*/ 	.byte	0x04
	.zero		1


	//   ....[135]....
        /*0964*/ 	.word	0x00005210
        /*0968*/ 	.word	0x00000000
        /*096c*/ 	.word	0x00000000
        /*0970*/ 	.short	0x010a
        /*0972*/ 	.byte	0xff
	.zero		1


	//   ....[136]....
        /*0974*/ 	.word	0x00005250
        /*0978*/ 	.word	0x00000000
        /*097c*/ 	.word	0x00000000
        /*0980*/ 	.short	0x010a
        /*0982*/ 	.byte	0xff
	.zero		1


	//   ....[137]....
        /*0984*/ 	.word	0x000052c0
        /*0988*/ 	.word	0x000000ff
        /*098c*/ 	.word	0x00000000
        /*0990*/ 	.short	0x0101
        /*0992*/ 	.byte	0x04
	.zero		1


	//   ....[138]....
        /*0994*/ 	.word	0x00005300
        /*0998*/ 	.word	0x000000ff
        /*099c*/ 	.word	0x00000260
        /*09a0*/ 	.short	0x010a
        /*09a2*/ 	.byte	0x0e
	.zero		1


	//   ....[139]....
        /*09a4*/ 	.word	0x00005370
        /*09a8*/ 	.word	0x000000ff
        /*09ac*/ 	.word	0x00000000
        /*09b0*/ 	.short	0x0101
        /*09b2*/ 	.byte	0x04
	.zero		1


	//   ....[140]....
        /*09b4*/ 	.word	0x00005860
        /*09b8*/ 	.word	0x000000ff
        /*09bc*/ 	.word	0x00000230
        /*09c0*/ 	.short	0x010a
        /*09c2*/ 	.byte	0x19
	.zero		1


	//   ....[141]....
        /*09c4*/ 	.word	0x00005900
        /*09c8*/ 	.word	0x000000ff
        /*09cc*/ 	.word	0x00000000
        /*09d0*/ 	.short	0x0101
        /*09d2*/ 	.byte	0x29
	.zero		1


	//   ....[142]....
        /*09d4*/ 	.word	0x00005e50
        /*09d8*/ 	.word	0x000000ff
        /*09dc*/ 	.word	0x00000228
        /*09e0*/ 	.short	0x010a
        /*09e2*/ 	.byte	0x19
	.zero		1


	//   ....[143]....
        /*09e4*/ 	.word	0x00005ff0
        /*09e8*/ 	.word	0x000000ff
        /*09ec*/ 	.word	0x00000210
        /*09f0*/ 	.short	0x010a
        /*09f2*/ 	.byte	0x19
	.zero		1


	//   ....[144]....
        /*09f4*/ 	.word	0x00006230
        /*09f8*/ 	.word	0x000000ff
        /*09fc*/ 	.word	0x00000200
        /*0a00*/ 	.short	0x010b
        /*0a02*/ 	.byte	0x19
	.zero		1


	//   ....[145]....
        /*0a04*/ 	.word	0x00006240
        /*0a08*/ 	.word	0x000000ff
        /*0a0c*/ 	.word	0x00000000
        /*0a10*/ 	.short	0x0101
        /*0a12*/ 	.byte	0x2b
	.zero		1


	//   ....[146]....
        /*0a14*/ 	.word	0x00006250
        /*0a18*/ 	.word	0x000000ff
        /*0a1c*/ 	.word	0x00000218
        /*0a20*/ 	.short	0x010a
        /*0a22*/ 	.byte	0x19
	.zero		1


	//   ....[147]....
        /*0a24*/ 	.word	0x00006420
        /*0a28*/ 	.word	0x000000ff
        /*0a2c*/ 	.word	0x00000208
        /*0a30*/ 	.short	0x010b
        /*0a32*/ 	.byte	0x19
	.zero		1


	//   ....[148]....
        /*0a34*/ 	.word	0x00006430
        /*0a38*/ 	.word	0x000000ff
        /*0a3c*/ 	.word	0x00000000
        /*0a40*/ 	.short	0x0101
        /*0a42*/ 	.byte	0x2a
	.zero		1


	//   ....[149]....
        /*0a44*/ 	.word	0x00006460
        /*0a48*/ 	.word	0x000000ff
        /*0a4c*/ 	.word	0x00000210
        /*0a50*/ 	.short	0x010a
        /*0a52*/ 	.byte	0x19
	.zero		1


	//   ....[150]....
        /*0a54*/ 	.word	0x000064a0
        /*0a58*/ 	.word	0x00000000
        /*0a5c*/ 	.word	0x00000218
        /*0a60*/ 	.short	0x010a
        /*0a62*/ 	.byte	0xff
	.zero		1


	//   ....[151]....
        /*0a64*/ 	.word	0x00006840
        /*0a68*/ 	.word	0x000000ff
        /*0a6c*/ 	.word	0x00000230
        /*0a70*/ 	.short	0x010a
        /*0a72*/ 	.byte	0x31
	.zero		1


	//   ....[152]....
        /*0a74*/ 	.word	0x00006910
        /*0a78*/ 	.word	0x000000ff
        /*0a7c*/ 	.word	0x00000000
        /*0a80*/ 	.short	0x0101
        /*0a82*/ 	.byte	0x04
	.zero		1


	//   ....[153]....
        /*0a84*/ 	.word	0x00007570
        /*0a88*/ 	.word	0x00000000
        /*0a8c*/ 	.word	0x00000200
        /*0a90*/ 	.short	0x010a
        /*0a92*/ 	.byte	0xff
	.zero		1


	//   ....[154]....
        /*0a94*/ 	.word	0x00007620
        /*0a98*/ 	.word	0x000000bb
        /*0a9c*/ 	.word	0x00000240
        /*0aa0*/ 	.short	0x010a
        /*0aa2*/ 	.byte	0xff
	.zero		1


	//   ....[155]....
        /*0aa4*/ 	.word	0x00007830
        /*0aa8*/ 	.word	0x00000000
        /*0aac*/ 	.word	0x00000200
        /*0ab0*/ 	.short	0x010a
        /*0ab2*/ 	.byte	0xff
	.zero		1


	//   ....[156]....
        /*0ab4*/ 	.word	0x00007980
        /*0ab8*/ 	.word	0x00000002
        /*0abc*/ 	.word	0x00000000
        /*0ac0*/ 	.short	0x0101
        /*0ac2*/ 	.byte	0xff
	.zero		1


	//   ....[157]....
        /*0ac4*/ 	.word	0x000079e0
        /*0ac8*/ 	.word	0x000000bb
        /*0acc*/ 	.word	0x00000240
        /*0ad0*/ 	.short	0x010a
        /*0ad2*/ 	.byte	0xff
	.zero		1


	//   ....[158]....
        /*0ad4*/ 	.word	0x00008db0
        /*0ad8*/ 	.word	0x000000c7
        /*0adc*/ 	.word	0x00000200
        /*0ae0*/ 	.short	0x010a
        /*0ae2*/ 	.byte	0xff
	.zero		1


	//   ....[159]....
        /*0ae4*/ 	.word	0x00008e90
        /*0ae8*/ 	.word	0x000000c7
        /*0aec*/ 	.word	0x00000200
        /*0af0*/ 	.short	0x010a
        /*0af2*/ 	.byte	0xff
	.zero		1


	//   ....[160]....
        /*0af4*/ 	.word	0x00008fc0
        /*0af8*/ 	.word	0x00000000
        /*0afc*/ 	.word	0x00000000
        /*0b00*/ 	.short	0x0101
        /*0b02*/ 	.byte	0xff
	.zero		1


	//   ....[161]....
        /*0b04*/ 	.word	0x000093f0
        /*0b08*/ 	.word	0x000000bb
        /*0b0c*/ 	.word	0x00000000
        /*0b10*/ 	.short	0x0101
        /*0b12*/ 	.byte	0xff
	.zero		1


	//   ....[162]....
        /*0b14*/ 	.word	0x0000a460
        /*0b18*/ 	.word	0x00000000
        /*0b1c*/ 	.word	0x00000100
        /*0b20*/ 	.short	0x010a
        /*0b22*/ 	.byte	0xff
	.zero		1


	//   ....[163]....
        /*0b24*/ 	.word	0x0000a4c0
        /*0b28*/ 	.word	0x00000000
        /*0b2c*/ 	.word	0x00000100
        /*0b30*/ 	.short	0x010a
        /*0b32*/ 	.byte	0xff
	.zero		1


	//   ....[164]....
        /*0b34*/ 	.word	0x0000a520
        /*0b38*/ 	.word	0x00000000
        /*0b3c*/ 	.word	0x00000230
        /*0b40*/ 	.short	0x010a
        /*0b42*/ 	.byte	0xff
	.zero		1


	//   ....[165]....
        /*0b44*/ 	.word	0x0000a580
        /*0b48*/ 	.word	0x00000000
        /*0b4c*/ 	.word	0x00000000
        /*0b50*/ 	.short	0x010a
        /*0b52*/ 	.byte	0xff
	.zero		1


	//   ....[166]....
        /*0b54*/ 	.word	0x0000a5e0
        /*0b58*/ 	.word	0x00000000
        /*0b5c*/ 	.word	0x00000000
        /*0b60*/ 	.short	0x010a
        /*0b62*/ 	.byte	0xff
	.zero		1


	//   ....[167]....
        /*0b64*/ 	.word	0x0000a640
        /*0b68*/ 	.word	0x00000000
        /*0b6c*/ 	.word	0x00000000
        /*0b70*/ 	.short	0x010a
        /*0b72*/ 	.byte	0xff
	.zero		1


	//   ....[168]....
        /*0b74*/ 	.word	0x0000a6a0
        /*0b78*/ 	.word	0x00000000
        /*0b7c*/ 	.word	0x00000000
        /*0b80*/ 	.short	0x010a
        /*0b82*/ 	.byte	0xff
	.zero		1


	//   ....[169]....
        /*0b84*/ 	.word	0x0000a700
        /*0b88*/ 	.word	0x00000000
        /*0b8c*/ 	.word	0x00000000
        /*0b90*/ 	.short	0x010a
        /*0b92*/ 	.byte	0xff
	.zero		1


	//   ....[170]....
        /*0b94*/ 	.word	0x0000a760
        /*0b98*/ 	.word	0x00000000
        /*0b9c*/ 	.word	0x00000000
        /*0ba0*/ 	.short	0x010a
        /*0ba2*/ 	.byte	0xff
	.zero		1


	//   ....[171]....
        /*0ba4*/ 	.word	0x0000a7c0
        /*0ba8*/ 	.word	0x00000000
        /*0bac*/ 	.word	0x00000000
        /*0bb0*/ 	.short	0x010a
        /*0bb2*/ 	.byte	0xff
	.zero		1


	//   ....[172]....
        /*0bb4*/ 	.word	0x0000a820
        /*0bb8*/ 	.word	0x00000000
        /*0bbc*/ 	.word	0x00000000
        /*0bc0*/ 	.short	0x010a
        /*0bc2*/ 	.byte	0xff
	.zero		1


	//   ....[173]....
        /*0bc4*/ 	.word	0x0000a880
        /*0bc8*/ 	.word	0x00000000
        /*0bcc*/ 	.word	0x00000000
        /*0bd0*/ 	.short	0x010a
        /*0bd2*/ 	.byte	0xff
	.zero		1


	//   ....[174]....
        /*0bd4*/ 	.word	0x0000a8e0
        /*0bd8*/ 	.word	0x00000000
        /*0bdc*/ 	.word	0x00000000
        /*0be0*/ 	.short	0x010a
        /*0be2*/ 	.byte	0xff
	.zero		1


	//   ....[175]....
        /*0be4*/ 	.word	0x0000a940
        /*0be8*/ 	.word	0x00000000
        /*0bec*/ 	.word	0x00000000
        /*0bf0*/ 	.short	0x010a
        /*0bf2*/ 	.byte	0xff
	.zero		1


	//   ....[176]....
        /*0bf4*/ 	.word	0x0000a9a0
        /*0bf8*/ 	.word	0x00000000
        /*0bfc*/ 	.word	0x00000000
        /*0c00*/ 	.short	0x010a
        /*0c02*/ 	.byte	0xff
	.zero		1


	//   ....[177]....
        /*0c04*/ 	.word	0x0000aa00
        /*0c08*/ 	.word	0x00000000
        /*0c0c*/ 	.word	0x00000000
        /*0c10*/ 	.short	0x010a
        /*0c12*/ 	.byte	0xff
	.zero		1


	//   ....[178]....
        /*0c14*/ 	.word	0x0000aa60
        /*0c18*/ 	.word	0x00000000
        /*0c1c*/ 	.word	0x00000000
        /*0c20*/ 	.short	0x010a
        /*0c22*/ 	.byte	0xff
	.zero		1


	//   ....[179]....
        /*0c24*/ 	.word	0x0000aac0
        /*0c28*/ 	.word	0x00000000
        /*0c2c*/ 	.word	0x00000000
        /*0c30*/ 	.short	0x010a
        /*0c32*/ 	.byte	0xff
	.zero		1


	//   ....[180]....
        /*0c34*/ 	.word	0x0000ab20
        /*0c38*/ 	.word	0x00000000
        /*0c3c*/ 	.word	0x00000000
        /*0c40*/ 	.short	0x010a
        /*0c42*/ 	.byte	0xff
	.zero		1


	//   ....[181]....
        /*0c44*/ 	.word	0x0000ab80
        /*0c48*/ 	.word	0x00000000
        /*0c4c*/ 	.word	0x00000000
        /*0c50*/ 	.short	0x010a
        /*0c52*/ 	.byte	0xff
	.zero		1


	//   ....[182]....
        /*0c54*/ 	.word	0x0000abe0
        /*0c58*/ 	.word	0x00000000
        /*0c5c*/ 	.word	0x00000000
        /*0c60*/ 	.short	0x010a
        /*0c62*/ 	.byte	0xff
	.zero		1


	//   ....[183]....
        /*0c64*/ 	.word	0x0000ac40
        /*0c68*/ 	.word	0x00000000
        /*0c6c*/ 	.word	0x00000000
        /*0c70*/ 	.short	0x010a
        /*0c72*/ 	.byte	0xff
	.zero		1


	//   ....[184]....
        /*0c74*/ 	.word	0x0000aca0
        /*0c78*/ 	.word	0x00000000
        /*0c7c*/ 	.word	0x00000000
        /*0c80*/ 	.short	0x010a
        /*0c82*/ 	.byte	0xff
	.zero		1


	//   ....[185]....
        /*0c84*/ 	.word	0x0000ad00
        /*0c88*/ 	.word	0x00000000
        /*0c8c*/ 	.word	0x00000000
        /*0c90*/ 	.short	0x010a
        /*0c92*/ 	.byte	0xff
	.zero		1


	//   ....[186]....
        /*0c94*/ 	.word	0x0000ad60
        /*0c98*/ 	.word	0x00000000
        /*0c9c*/ 	.word	0x00000000
        /*0ca0*/ 	.short	0x010a
        /*0ca2*/ 	.byte	0xff
	.zero		1


	//   ....[187]....
        /*0ca4*/ 	.word	0x0000adc0
        /*0ca8*/ 	.word	0x00000000
        /*0cac*/ 	.word	0x00000000
        /*0cb0*/ 	.short	0x010a
        /*0cb2*/ 	.byte	0xff
	.zero		1


	//   ....[188]....
        /*0cb4*/ 	.word	0x0000ae20
        /*0cb8*/ 	.word	0x00000000
        /*0cbc*/ 	.word	0x00000000
        /*0cc0*/ 	.short	0x010a
        /*0cc2*/ 	.byte	0xff
	.zero		1


	//   ....[189]....
        /*0cc4*/ 	.word	0x0000ae80
        /*0cc8*/ 	.word	0x00000000
        /*0ccc*/ 	.word	0x00000000
        /*0cd0*/ 	.short	0x010a
        /*0cd2*/ 	.byte	0xff
	.zero		1


	//   ....[190]....
        /*0cd4*/ 	.word	0x0000aee0
        /*0cd8*/ 	.word	0x00000000
        /*0cdc*/ 	.word	0x00000000
        /*0ce0*/ 	.short	0x010a
        /*0ce2*/ 	.byte	0xff
	.zero		1


	//   ....[191]....
        /*0ce4*/ 	.word	0x0000af40
        /*0ce8*/ 	.word	0x00000000
        /*0cec*/ 	.word	0x00000000
        /*0cf0*/ 	.short	0x010a
        /*0cf2*/ 	.byte	0xff
	.zero		1


	//   ....[192]....
        /*0cf4*/ 	.word	0x0000afa0
        /*0cf8*/ 	.word	0x00000000
        /*0cfc*/ 	.word	0x00000000
        /*0d00*/ 	.short	0x010a
        /*0d02*/ 	.byte	0xff
	.zero		1


	//   ....[193]....
        /*0d04*/ 	.word	0x0000b000
        /*0d08*/ 	.word	0x00000000
        /*0d0c*/ 	.word	0x00000000
        /*0d10*/ 	.short	0x010a
        /*0d12*/ 	.byte	0xff
	.zero		1


	//   ....[194]....
        /*0d14*/ 	.word	0x0000b060
        /*0d18*/ 	.word	0x00000000
        /*0d1c*/ 	.word	0x00000000
        /*0d20*/ 	.short	0x010a
        /*0d22*/ 	.byte	0xff
	.zero		1


	//   ....[195]....
        /*0d24*/ 	.word	0x0000b0c0
        /*0d28*/ 	.word	0x00000000
        /*0d2c*/ 	.word	0x00000000
        /*0d30*/ 	.short	0x010a
        /*0d32*/ 	.byte	0xff
	.zero		1


	//   ....[196]....
        /*0d34*/ 	.word	0x0000b120
        /*0d38*/ 	.word	0x00000004
        /*0d3c*/ 	.word	0x00000238
        /*0d40*/ 	.short	0x010a
        /*0d42*/ 	.byte	0xff
	.zero		1


	//   ....[197]....
        /*0d44*/ 	.word	0x0000b180
        /*0d48*/ 	.word	0x00000004
        /*0d4c*/ 	.word	0x00000230
        /*0d50*/ 	.short	0x010a
        /*0d52*/ 	.byte	0xff
	.zero		1


	//   ....[198]....
        /*0d54*/ 	.word	0x0000b1e0
        /*0d58*/ 	.word	0x00000005
        /*0d5c*/ 	.word	0x00000008
        /*0d60*/ 	.short	0x010a
        /*0d62*/ 	.byte	0xff
	.zero		1


	//   ....[199]....
        /*0d64*/ 	.word	0x0000b2c0
        /*0d68*/ 	.word	0x00000003
        /*0d6c*/ 	.word	0x00000008
        /*0d70*/ 	.short	0x010a
        /*0d72*/ 	.byte	0xff
	.zero		1


	//   ....[200]....
        /*0d74*/ 	.word	0x0000b320
        /*0d78*/ 	.word	0x00000004
        /*0d7c*/ 	.word	0x00000230
        /*0d80*/ 	.short	0x010a
        /*0d82*/ 	.byte	0xff
	.zero		1


	//   ....[201]....
        /*0d84*/ 	.word	0x0000b380
        /*0d88*/ 	.word	0x00000004
        /*0d8c*/ 	.word	0x00000250
        /*0d90*/ 	.short	0x010a
        /*0d92*/ 	.byte	0xff
	.zero		1


	//   ....[202]....
        /*0d94*/ 	.word	0x0000b3e0
        /*0d98*/ 	.word	0x00000004
        /*0d9c*/ 	.word	0x00000000
        /*0da0*/ 	.short	0x010a
        /*0da2*/ 	.byte	0xff
	.zero		1


	//   ....[203]....
        /*0da4*/ 	.word	0x0000b440
        /*0da8*/ 	.word	0x00000000
        /*0dac*/ 	.word	0x00000000
        /*0db0*/ 	.short	0x010a
        /*0db2*/ 	.byte	0xff
	.zero		1


	//   ....[204]....
        /*0db4*/ 	.word	0x0000b4a0
        /*0db8*/ 	.word	0x00000000
        /*0dbc*/ 	.word	0x00000260
        /*0dc0*/ 	.short	0x010a
        /*0dc2*/ 	.byte	0xff
	.zero		1


	//   ....[205]....
        /*0dc4*/ 	.word	0x0000b500
        /*0dc8*/ 	.word	0x00000002
        /*0dcc*/ 	.word	0x00000230
        /*0dd0*/ 	.short	0x010a
        /*0dd2*/ 	.byte	0xff
	.zero		1


	//   ....[206]....
        /*0dd4*/ 	.word	0x0000b560
        /*0dd8*/ 	.word	0x00000002
        /*0ddc*/ 	.word	0x00000228
        /*0de0*/ 	.short	0x010a
        /*0de2*/ 	.byte	0xff
	.zero		1


	//   ....[207]....
        /*0de4*/ 	.word	0x0000b5c0
        /*0de8*/ 	.word	0x00000003
        /*0dec*/ 	.word	0x00000210
        /*0df0*/ 	.short	0x010a
        /*0df2*/ 	.byte	0xff
	.zero		1


	//   ....[208]....
        /*0df4*/ 	.word	0x0000b620
        /*0df8*/ 	.word	0x00000003
        /*0dfc*/ 	.word	0x00000218
        /*0e00*/ 	.short	0x010a
        /*0e02*/ 	.byte	0xff
	.zero		1


	//   ....[209]....
        /*0e04*/ 	.word	0x0000b680
        /*0e08*/ 	.word	0x00000000
        /*0e0c*/ 	.word	0x00000210
        /*0e10*/ 	.short	0x010a
        /*0e12*/ 	.byte	0xff
	.zero		1


	//   ....[210]....
        /*0e14*/ 	.word	0x0000b6e0
        /*0e18*/ 	.word	0x00000000
        /*0e1c*/ 	.word	0x00000230
        /*0e20*/ 	.short	0x010a
        /*0e22*/ 	.byte	0xff
	.zero		1


	//   ....[211]....
        /*0e24*/ 	.word	0x0000b730
        /*0e28*/ 	.word	0x00000000
        /*0e2c*/ 	.word	0x00000200
        /*0e30*/ 	.short	0x010a
        /*0e32*/ 	.byte	0xff
	.zero		1


	//   ....[212]....
        /*0e34*/ 	.word	0x0000b780
        /*0e38*/ 	.word	0x000000bb
        /*0e3c*/ 	.word	0x00000240
        /*0e40*/ 	.short	0x010a
        /*0e42*/ 	.byte	0xff
	.zero		1


	//   ....[213]....
        /*0e44*/ 	.word	0x0000b7d0
        /*0e48*/ 	.word	0x000000c7
        /*0e4c*/ 	.word	0x00000200
        /*0e50*/ 	.short	0x010a
        /*0e52*/ 	.byte	0xff
	.zero		1


	//----- nvinfo : EIATTR_NUM_MBARRIERS
	.align		4
.L_47:
        /*0e54*/ 	.byte	0x03, 0x38
        /*0e56*/ 	.short	0x004d


	//----- nvinfo : EIATTR_EXIT_INSTR_OFFSETS
	.align		4
        /*0e58*/ 	.byte	0x04, 0x1c
        /*0e5a*/ 	.short	(.L_49 - .L_48)


	//   ....[0]....
.L_48:
        /*0e5c*/ 	.word	0x000041b0


	//   ....[1]....
        /*0e60*/ 	.word	0x00004440


	//   ....[2]....
        /*0e64*/ 	.word	0x000044a0


	//   ....[3]....
        /*0e68*/ 	.word	0x00005590


	//   ....[4]....
        /*0e6c*/ 	.word	0x000064d0


	//   ....[5]....
        /*0e70*/ 	.word	0x00006510


	//   ....[6]....
        /*0e74*/ 	.word	0x0000a440


	//----- nvinfo : EIATTR_MAX_THREADS
	.align		4
.L_49:
        /*0e78*/ 	.byte	0x04, 0x05
        /*0e7a*/ 	.short	(.L_51 - .L_50)
.L_50:
        /*0e7c*/ 	.word	0x00000100
        /*0e80*/ 	.word	0x00000001
        /*0e84*/ 	.word	0x00000001


	//----- nvinfo : EIATTR_CRS_STACK_SIZE
	.align		4
.L_51:
        /*0e88*/ 	.byte	0x04, 0x1e
        /*0e8a*/ 	.short	(.L_53 - .L_52)
.L_52:
        /*0e8c*/ 	.word	0x00000000


	//----- nvinfo : EIATTR_CBANK_PARAM_SIZE
	.align		4
.L_53:
        /*0e90*/ 	.byte	0x03, 0x19
        /*0e92*/ 	.short	0x0800


	//----- nvinfo : EIATTR_PARAM_CBANK
	.align		4
        /*0e94*/ 	.byte	0x04, 0x0a
        /*0e96*/ 	.short	(.L_55 - .L_54)
	.align		4
.L_54:
        /*0e98*/ 	.word	index@(.nv.constant0._ZN7cutlass13device_kernelINS_4conv6kernel13ConvUniversalINS1_16ConvProblemShapeILNS1_8OperatorE0ELi2EEENS1_10collective14CollectiveConvINS1_47MainloopSm100TmaUmmaWarpSpecializedImplicitGemmILS5_0ELi32ELi2ELi1ELi2EN4cute5tupleIJNSA_1CILi2EEENSC_ILi1EEESE_EEEEENSB_IJNSC_ILi256EEENSC_ILi128EEENSB_IJNSC_ILi32EEEEEEEEENS_12float_e4m3_tESM_NSA_8TiledMMAINSA_8MMA_AtomIJNSA_10MMA_TraitsINSA_25SM100_MMA_F8F6F4_2x1SM_SSEJSM_SM_fSH_SI_NSA_17integral_constantINSA_4UMMA5MajorELST_0EEESU_NSR_INSS_7ScaleInELSV_0EEESW_EEEEEENSA_6LayoutINSB_IJSE_SE_SE_EEENSB_IJNSC_ILi0EEES11_S11_EEEEENSB_IJNSA_10UnderscoreES14_S14_EEEEENS7_6detail27Sm100ImplicitGemmTileTraitsINSA_25SM100_TMA_2SM_LOAD_IM2COLENSA_14ComposedLayoutINSA_7SwizzleILi1ELi4ELi3EEENSA_18smem_ptr_flag_bitsILi8EEENSZ_INSB_IJNSC_ILi8EEESJ_EEENSB_IJSJ_SE_EEEEEEEvEENS18_INSA_18SM100_TMA_2SM_LOADES1J_vEEEENS_8epilogue10collective18CollectiveEpilogueINS1O_23Sm100TmaWarpSpecializedILi2ELi2ELi64ELb0ELb0EEEJNSB_IJSI_SI_SK_EEENSB_IJNSZ_ISI_SE_EENSZ_INSC_ILi64EEESE_EEEEESM_NSB_IJNSB_IJlllEEESE_S11_EEESM_S1Z_NS1O_6fusion15FusionCallbacksIS1S_NS20_17LinearCombinationISM_fSM_fLNS_15FloatRoundStyleE2EEES1T_S1X_JEEENSA_5SM1004TMEM4LOAD26SM100_TMEM_LOAD_32dp32b64xENSA_20SM90_TMA_LOAD_IM2COLENS1A_INS1B_ILi2ELi4ELi3EEES1E_NSZ_INSB_IJS1F_S1V_EEENSB_IJS1V_SE_EEEEEEENSA_39AutoVectorizingCopyWithAssumedAlignmentILi128EEENSA_21SM90_TMA_STORE_IM2COLES2F_S2H_S2H_EEEvvEEEEvNT_6ParamsE)
        /*0e9c*/ 	.short	0x0380
        /*0e9e*/ 	.short	0x0800


	//----- nvinfo : EIATTR_SW_WAR
	.align		4
.L_55:
        /*0ea0*/ 	.byte	0x04, 0x36
        /*0ea2*/ 	.short	(.L_57 - .L_56)
.L_56:
        /*0ea4*/ 	.word	0x00000008
.L_57:


//--------------------- .nv.callgraph             --------------------------
	.section	.nv.callgraph,"",@"SHT_CUDA_CALLGRAPH"
	.align	4
	.sectionentsize	8
	.align		4
        /*0000*/ 	.word	0x00000000
	.align		4
        /*0004*/ 	.word	0xffffffff
	.align		4
        /*0008*/ 	.word	index@(_ZN7cutlass13device_kernelINS_4conv6kernel13ConvUniversalINS1_16ConvProblemShapeILNS1_8OperatorE0ELi2EEENS1_10collective14CollectiveConvINS1_47MainloopSm100TmaUmmaWarpSpecializedImplicitGemmILS5_0ELi32ELi2ELi1ELi2EN4cute5tupleIJNSA_1CILi2EEENSC_ILi1EEESE_EEEEENSB_IJNSC_ILi256EEENSC_ILi128EEENSB_IJNSC_ILi32EEEEEEEEENS_12float_e4m3_tESM_NSA_8TiledMMAINSA_8MMA_AtomIJNSA_10MMA_TraitsINSA_25SM100_MMA_F8F6F4_2x1SM_SSEJSM_SM_fSH_SI_NSA_17integral_constantINSA_4UMMA5MajorELST_0EEESU_NSR_INSS_7ScaleInELSV_0EEESW_EEEEEENSA_6LayoutINSB_IJSE_SE_SE_EEENSB_IJNSC_ILi0EEES11_S11_EEEEENSB_IJNSA_10UnderscoreES14_S14_EEEEENS7_6detail27Sm100ImplicitGemmTileTraitsINSA_25SM100_TMA_2SM_LOAD_IM2COLENSA_14ComposedLayoutINSA_7SwizzleILi1ELi4ELi3EEENSA_18smem_ptr_flag_bitsILi8EEENSZ_INSB_IJNSC_ILi8EEESJ_EEENSB_IJSJ_SE_EEEEEEEvEENS18_INSA_18SM100_TMA_2SM_LOADES1J_vEEEENS_8epilogue10collective18CollectiveEpilogueINS1O_23Sm100TmaWarpSpecializedILi2ELi2ELi64ELb0ELb0EEEJNSB_IJSI_SI_SK_EEENSB_IJNSZ_ISI_SE_EENSZ_INSC_ILi64EEESE_EEEEESM_NSB_IJNSB_IJlllEEESE_S11_EEESM_S1Z_NS1O_6fusion15FusionCallbacksIS1S_NS20_17LinearCombinationISM_fSM_fLNS_15FloatRoundStyleE2EEES1T_S1X_JEEENSA_5SM1004TMEM4LOAD26SM100_TMEM_LOAD_32dp32b64xENSA_20SM90_TMA_LOAD_IM2COLENS1A_INS1B_ILi2ELi4ELi3EEES1E_NSZ_INSB_IJS1F_S1V_EEENSB_IJS1V_SE_EEEEEEENSA_39AutoVectorizingCopyWithAssumedAlignmentILi128EEENSA_21SM90_TMA_STORE_IM2COLES2F_S2H_S2H_EEEvvEEEEvNT_6ParamsE)
	.align		4
        /*000c*/ 	.word	index@(__assertfail)
	.align		4
        /*0010*/ 	.word	0x00000000
	.align		4
        /*0014*/ 	.word	0xfffffffe
	.align		4
        /*0018*/ 	.word	0x00000000
	.align		4
        /*001c*/ 	.word	0xfffffffd
	.align		4
        /*0020*/ 	.word	0x00000000
	.align		4
        /*0024*/ 	.word	0xfffffffc


//--------------------- .nv.constant4             --------------------------
	.section	.nv.constant4,"a",@progbits
	.align	8
	.align		8
.nv.constant4:
        /*0000*/ 	.dword	__assertfail
	.align		8
        /*0008*/ 	.dword	__unnamed_1
	.align		8
        /*0010*/ 	.dword	__unnamed_2
	.align		8
        /*0018*/ 	.dword	_ZN39_INTERNAL_388fe8f0_4_k_cu_831af28c_33964cuda3std3__45__cpo5beginE
	.align		8
        /*0020*/ 	.dword	_ZN39_INTERNAL_388fe8f0_4_k_cu_831af28c_33964cuda3std3__45__cpo3endE
	.align		8
        /*0028*/ 	.dword	_ZN39_INTERNAL_388fe8f0_4_k_cu_831af28c_33964cuda3std3__45__cpo6cbeginE
	.align		8
        /*0030*/ 	.dword	_ZN39_INTERNAL_388fe8f0_4_k_cu_831af28c_33964cuda3std3__45__cpo4cendE
	.align		8
        /*0038*/ 	.dword	_ZN39_INTERNAL_388fe8f0_4_k_cu_831af28c_33964cuda3std3__441_GLOBAL__N__388fe8f0_4_k_cu_831af28c_33966ignoreE
	.align		8
        /*0040*/ 	.dword	_ZN39_INTERNAL_388fe8f0_4_k_cu_831af28c_33964cuda3std3__419piecewise_constructE
	.align		8
        /*0048*/ 	.dword	_ZN39_INTERNAL_388fe8f0_4_k_cu_831af28c_33964cuda3std3__48in_placeE
	.align		8
        /*0050*/ 	.dword	_ZN39_INTERNAL_388fe8f0_4_k_cu_831af28c_33964cuda3std6ranges3__45__cpo4swapE
	.align		8
        /*0058*/ 	.dword	_ZN39_INTERNAL_388fe8f0_4_k_cu_831af28c_33964cuda3std6ranges3__45__cpo9iter_moveE
	.align		8
        /*0060*/ 	.dword	_ZN39_INTERNAL_388fe8f0_4_k_cu_831af28c_33964cute7productE
	.align		8
        /*0068*/ 	.dword	_ZN39_INTERNAL_388fe8f0_4_k_cu_831af28c_33964cute1_E
	.align		8
        /*0070*/ 	.dword	$str$27
	.align		8
        /*0078*/ 	.dword	$str$28
	.align		8
        /*0080*/ 	.dword	$str$29
	.align		8
        /*0088*/ 	.dword	$str$30


//--------------------- .text._ZN7cutlass13device_kernelINS_4conv6kernel13ConvUniversalINS1_16ConvProblemShapeILNS1_8OperatorE0ELi2EEENS1_10collective14CollectiveConvINS1_47MainloopSm100TmaUmmaWarpSpecializedImplicitGemmILS5_0ELi32ELi2ELi1ELi2EN4cute5tupleIJNSA_1CILi2EEENSC_ILi1EEESE_EEEEENSB_IJNSC_ILi256EEENSC_ILi128EEENSB_IJNSC_ILi32EEEEEEEEENS_12float_e4m3_tESM_NSA_8TiledMMAINSA_8MMA_AtomIJNSA_10MMA_TraitsINSA_25SM100_MMA_F8F6F4_2x1SM_SSEJSM_SM_fSH_SI_NSA_17integral_constantINSA_4UMMA5MajorELST_0EEESU_NSR_INSS_7ScaleInELSV_0EEESW_EEEEEENSA_6LayoutINSB_IJSE_SE_SE_EEENSB_IJNSC_ILi0EEES11_S11_EEEEENSB_IJNSA_10UnderscoreES14_S14_EEEEENS7_6detail27Sm100ImplicitGemmTileTraitsINSA_25SM100_TMA_2SM_LOAD_IM2COLENSA_14ComposedLayoutINSA_7SwizzleILi1ELi4ELi3EEENSA_18smem_ptr_flag_bitsILi8EEENSZ_INSB_IJNSC_ILi8EEESJ_EEENSB_IJSJ_SE_EEEEEEEvEENS18_INSA_18SM100_TMA_2SM_LOADES1J_vEEEENS_8epilogue10collective18CollectiveEpilogueINS1O_23Sm100TmaWarpSpecializedILi2ELi2ELi64ELb0ELb0EEEJNSB_IJSI_SI_SK_EEENSB_IJNSZ_ISI_SE_EENSZ_INSC_ILi64EEESE_EEEEESM_NSB_IJNSB_IJlllEEESE_S11_EEESM_S1Z_NS1O_6fusion15FusionCallbacksIS1S_NS20_17LinearCombinationISM_fSM_fLNS_15FloatRoundStyleE2EEES1T_S1X_JEEENSA_5SM1004TMEM4LOAD26SM100_TMEM_LOAD_32dp32b64xENSA_20SM90_TMA_LOAD_IM2COLENS1A_INS1B_ILi2ELi4ELi3EEES1E_NSZ_INSB_IJS1F_S1V_EEENSB_IJS1V_SE_EEEEEEENSA_39AutoVectorizingCopyWithAssumedAlignmentILi128EEENSA_21SM90_TMA_STORE_IM2COLES2F_S2H_S2H_EEEvvEEEEvNT_6ParamsE --------------------------
	.section	.text._ZN7cutlass13device_kernelINS_4conv6kernel13ConvUniversalINS1_16ConvProblemShapeILNS1_8OperatorE0ELi2EEENS1_10collective14CollectiveConvINS1_47MainloopSm100TmaUmmaWarpSpecializedImplicitGemmILS5_0ELi32ELi2ELi1ELi2EN4cute5tupleIJNSA_1CILi2EEENSC_ILi1EEESE_EEEEENSB_IJNSC_ILi256EEENSC_ILi128EEENSB_IJNSC_ILi32EEEEEEEEENS_12float_e4m3_tESM_NSA_8TiledMMAINSA_8MMA_AtomIJNSA_10MMA_TraitsINSA_25SM100_MMA_F8F6F4_2x1SM_SSEJSM_SM_fSH_SI_NSA_17integral_constantINSA_4UMMA5MajorELST_0EEESU_NSR_INSS_7ScaleInELSV_0EEESW_EEEEEENSA_6LayoutINSB_IJSE_SE_SE_EEENSB_IJNSC_ILi0EEES11_S11_EEEEENSB_IJNSA_10UnderscoreES14_S14_EEEEENS7_6detail27Sm100ImplicitGemmTileTraitsINSA_25SM100_TMA_2SM_LOAD_IM2COLENSA_14ComposedLayoutINSA_7SwizzleILi1ELi4ELi3EEENSA_18smem_ptr_flag_bitsILi8EEENSZ_INSB_IJNSC_ILi8EEESJ_EEENSB_IJSJ_SE_EEEEEEEvEENS18_INSA_18SM100_TMA_2SM_LOADES1J_vEEEENS_8epilogue10collective18CollectiveEpilogueINS1O_23Sm100TmaWarpSpecializedILi2ELi2ELi64ELb0ELb0EEEJNSB_IJSI_SI_SK_EEENSB_IJNSZ_ISI_SE_EENSZ_INSC_ILi64EEESE_EEEEESM_NSB_IJNSB_IJlllEEESE_S11_EEESM_S1Z_NS1O_6fusion15FusionCallbacksIS1S_NS20_17LinearCombinationISM_fSM_fLNS_15FloatRoundStyleE2EEES1T_S1X_JEEENSA_5SM1004TMEM4LOAD26SM100_TMEM_LOAD_32dp32b64xENSA_20SM90_TMA_LOAD_IM2COLENS1A_INS1B_ILi2ELi4ELi3EEES1E_NSZ_INSB_IJS1F_S1V_EEENSB_IJS1V_SE_EEEEEEENSA_39AutoVectorizingCopyWithAssumedAlignmentILi128EEENSA_21SM90_TMA_STORE_IM2COLES2F_S2H_S2H_EEEvvEEEEvNT_6ParamsE,"ax",@progbits
	.align	128
.text._ZN7cutlass13device_kernelINS_4conv6kernel13ConvUniversalINS1_16ConvProblemShapeILNS1_8OperatorE0ELi2EEENS1_10collective14CollectiveConvINS1_47MainloopSm100TmaUmmaWarpSpecializedImplicitGemmILS5_0ELi32ELi2ELi1ELi2EN4cute5tupleIJNSA_1CILi2EEENSC_ILi1EEESE_EEEEENSB_IJNSC_ILi256EEENSC_ILi128EEENSB_IJNSC_ILi32EEEEEEEEENS_12float_e4m3_tESM_NSA_8TiledMMAINSA_8MMA_AtomIJNSA_10MMA_TraitsINSA_25SM100_MMA_F8F6F4_2x1SM_SSEJSM_SM_fSH_SI_NSA_17integral_constantINSA_4UMMA5MajorELST_0EEESU_NSR_INSS_7ScaleInELSV_0EEESW_EEEEEENSA_6LayoutINSB_IJSE_SE_SE_EEENSB_IJNSC_ILi0EEES11_S11_EEEEENSB_IJNSA_10UnderscoreES14_S14_EEEEENS7_6detail27Sm100ImplicitGemmTileTraitsINSA_25SM100_TMA_2SM_LOAD_IM2COLENSA_14ComposedLayoutINSA_7SwizzleILi1ELi4ELi3EEENSA_18smem_ptr_flag_bitsILi8EEENSZ_INSB_IJNSC_ILi8EEESJ_EEENSB_IJSJ_SE_EEEEEEEvEENS18_INSA_18SM100_TMA_2SM_LOADES1J_vEEEENS_8epilogue10collective18CollectiveEpilogueINS1O_23Sm100TmaWarpSpecializedILi2ELi2ELi64ELb0ELb0EEEJNSB_IJSI_SI_SK_EEENSB_IJNSZ_ISI_SE_EENSZ_INSC_ILi64EEESE_EEEEESM_NSB_IJNSB_IJlllEEESE_S11_EEESM_S1Z_NS1O_6fusion15FusionCallbacksIS1S_NS20_17LinearCombinationISM_fSM_fLNS_15FloatRoundStyleE2EEES1T_S1X_JEEENSA_5SM1004TMEM4LOAD26SM100_TMEM_LOAD_32dp32b64xENSA_20SM90_TMA_LOAD_IM2COLENS1A_INS1B_ILi2ELi4ELi3EEES1E_NSZ_INSB_IJS1F_S1V_EEENSB_IJS1V_SE_EEEEEEENSA_39AutoVectorizingCopyWithAssumedAlignmentILi128EEENSA_21SM90_TMA_STORE_IM2COLES2F_S2H_S2H_EEEvvEEEEvNT_6ParamsE:
        .type           _ZN7cutlass13device_kernelINS_4conv6kernel13ConvUniversalINS1_16ConvProblemShapeILNS1_8OperatorE0ELi2EEENS1_10collective14CollectiveConvINS1_47MainloopSm100TmaUmmaWarpSpecializedImplicitGemmILS5_0ELi32ELi2ELi1ELi2EN4cute5tupleIJNSA_1CILi2EEENSC_ILi1EEESE_EEEEENSB_IJNSC_ILi256EEENSC_ILi128EEENSB_IJNSC_ILi32EEEEEEEEENS_12float_e4m3_tESM_NSA_8TiledMMAINSA_8MMA_AtomIJNSA_10MMA_TraitsINSA_25SM100_MMA_F8F6F4_2x1SM_SSEJSM_SM_fSH_SI_NSA_17integral_constantINSA_4UMMA5MajorELST_0EEESU_NSR_INSS_7ScaleInELSV_0EEESW_EEEEEENSA_6LayoutINSB_IJSE_SE_SE_EEENSB_IJNSC_ILi0EEES11_S11_EEEEENSB_IJNSA_10UnderscoreES14_S14_EEEEENS7_6detail27Sm100ImplicitGemmTileTraitsINSA_25SM100_TMA_2SM_LOAD_IM2COLENSA_14ComposedLayoutINSA_7SwizzleILi1ELi4ELi3EEENSA_18smem_ptr_flag_bitsILi8EEENSZ_INSB_IJNSC_ILi8EEESJ_EEENSB_IJSJ_SE_EEEEEEEvEENS18_INSA_18SM100_TMA_2SM_LOADES1J_vEEEENS_8epilogue10collective18CollectiveEpilogueINS1O_23Sm100TmaWarpSpecializedILi2ELi2ELi64ELb0ELb0EEEJNSB_IJSI_SI_SK_EEENSB_IJNSZ_ISI_SE_EENSZ_INSC_ILi64EEESE_EEEEESM_NSB_IJNSB_IJlllEEESE_S11_EEESM_S1Z_NS1O_6fusion15FusionCallbacksIS1S_NS20_17LinearCombinationISM_fSM_fLNS_15FloatRoundStyleE2EEES1T_S1X_JEEENSA_5SM1004TMEM4LOAD26SM100_TMEM_LOAD_32dp32b64xENSA_20SM90_TMA_LOAD_IM2COLENS1A_INS1B_ILi2ELi4ELi3EEES1E_NSZ_INSB_IJS1F_S1V_EEENSB_IJS1V_SE_EEEEEEENSA_39AutoVectorizingCopyWithAssumedAlignmentILi128EEENSA_21SM90_TMA_STORE_IM2COLES2F_S2H_S2H_EEEvvEEEEvNT_6ParamsE,@function
        .size           _ZN7cutlass13device_kernelINS_4conv6kernel13ConvUniversalINS1_16ConvProblemShapeILNS1_8OperatorE0ELi2EEENS1_10collective14CollectiveConvINS1_47MainloopSm100TmaUmmaWarpSpecializedImplicitGemmILS5_0ELi32ELi2ELi1ELi2EN4cute5tupleIJNSA_1CILi2EEENSC_ILi1EEESE_EEEEENSB_IJNSC_ILi256EEENSC_ILi128EEENSB_IJNSC_ILi32EEEEEEEEENS_12float_e4m3_tESM_NSA_8TiledMMAINSA_8MMA_AtomIJNSA_10MMA_TraitsINSA_25SM100_MMA_F8F6F4_2x1SM_SSEJSM_SM_fSH_SI_NSA_17integral_constantINSA_4UMMA5MajorELST_0EEESU_NSR_INSS_7ScaleInELSV_0EEESW_EEEEEENSA_6LayoutINSB_IJSE_SE_SE_EEENSB_IJNSC_ILi0EEES11_S11_EEEEENSB_IJNSA_10UnderscoreES14_S14_EEEEENS7_6detail27Sm100ImplicitGemmTileTraitsINSA_25SM100_TMA_2SM_LOAD_IM2COLENSA_14ComposedLayoutINSA_7SwizzleILi1ELi4ELi3EEENSA_18smem_ptr_flag_bitsILi8EEENSZ_INSB_IJNSC_ILi8EEESJ_EEENSB_IJSJ_SE_EEEEEEEvEENS18_INSA_18SM100_TMA_2SM_LOADES1J_vEEEENS_8epilogue10collective18CollectiveEpilogueINS1O_23Sm100TmaWarpSpecializedILi2ELi2ELi64ELb0ELb0EEEJNSB_IJSI_SI_SK_EEENSB_IJNSZ_ISI_SE_EENSZ_INSC_ILi64EEESE_EEEEESM_NSB_IJNSB_IJlllEEESE_S11_EEESM_S1Z_NS1O_6fusion15FusionCallbacksIS1S_NS20_17LinearCombinationISM_fSM_fLNS_15FloatRoundStyleE2EEES1T_S1X_JEEENSA_5SM1004TMEM4LOAD26SM100_TMEM_LOAD_32dp32b64xENSA_20SM90_TMA_LOAD_IM2COLENS1A_INS1B_ILi2ELi4ELi3EEES1E_NSZ_INSB_IJS1F_S1V_EEENSB_IJS1V_SE_EEEEEEENSA_39AutoVectorizingCopyWithAssumedAlignmentILi128EEENSA_21SM90_TMA_STORE_IM2COLES2F_S2H_S2H_EEEvvEEEEvNT_6ParamsE,(.L_x_239 - _ZN7cutlass13device_kernelINS_4conv6kernel13ConvUniversalINS1_16ConvProblemShapeILNS1_8OperatorE0ELi2EEENS1_10collective14CollectiveConvINS1_47MainloopSm100TmaUmmaWarpSpecializedImplicitGemmILS5_0ELi32ELi2ELi1ELi2EN4cute5tupleIJNSA_1CILi2EEENSC_ILi1EEESE_EEEEENSB_IJNSC_ILi256EEENSC_ILi128EEENSB_IJNSC_ILi32EEEEEEEEENS_12float_e4m3_tESM_NSA_8TiledMMAINSA_8MMA_AtomIJNSA_10MMA_TraitsINSA_25SM100_MMA_F8F6F4_2x1SM_SSEJSM_SM_fSH_SI_NSA_17integral_constantINSA_4UMMA5MajorELST_0EEESU_NSR_INSS_7ScaleInELSV_0EEESW_EEEEEENSA_6LayoutINSB_IJSE_SE_SE_EEENSB_IJNSC_ILi0EEES11_S11_EEEEENSB_IJNSA_10UnderscoreES14_S14_EEEEENS7_6detail27Sm100ImplicitGemmTileTraitsINSA_25SM100_TMA_2SM_LOAD_IM2COLENSA_14ComposedLayoutINSA_7SwizzleILi1ELi4ELi3EEENSA_18smem_ptr_flag_bitsILi8EEENSZ_INSB_IJNSC_ILi8EEESJ_EEENSB_IJSJ_SE_EEEEEEEvEENS18_INSA_18SM100_TMA_2SM_LOADES1J_vEEEENS_8epilogue10collective18CollectiveEpilogueINS1O_23Sm100TmaWarpSpecializedILi2ELi2ELi64ELb0ELb0EEEJNSB_IJSI_SI_SK_EEENSB_IJNSZ_ISI_SE_EENSZ_INSC_ILi64EEESE_EEEEESM_NSB_IJNSB_IJlllEEESE_S11_EEESM_S1Z_NS1O_6fusion15FusionCallbacksIS1S_NS20_17LinearCombinationISM_fSM_fLNS_15FloatRoundStyleE2EEES1T_S1X_JEEENSA_5SM1004TMEM4LOAD26SM100_TMEM_LOAD_32dp32b64xENSA_20SM90_TMA_LOAD_IM2COLENS1A_INS1B_ILi2ELi4ELi3EEES1E_NSZ_INSB_IJS1F_S1V_EEENSB_IJS1V_SE_EEEEEEENSA_39AutoVectorizingCopyWithAssumedAlignmentILi128EEENSA_21SM90_TMA_STORE_IM2COLES2F_S2H_S2H_EEEvvEEEEvNT_6ParamsE)
        .other          _ZN7cutlass13device_kernelINS_4conv6kernel13ConvUniversalINS1_16ConvProblemShapeILNS1_8OperatorE0ELi2EEENS1_10collective14CollectiveConvINS1_47MainloopSm100TmaUmmaWarpSpecializedImplicitGemmILS5_0ELi32ELi2ELi1ELi2EN4cute5tupleIJNSA_1CILi2EEENSC_ILi1EEESE_EEEEENSB_IJNSC_ILi256EEENSC_ILi128EEENSB_IJNSC_ILi32EEEEEEEEENS_12float_e4m3_tESM_NSA_8TiledMMAINSA_8MMA_AtomIJNSA_10MMA_TraitsINSA_25SM100_MMA_F8F6F4_2x1SM_SSEJSM_SM_fSH_SI_NSA_17integral_constantINSA_4UMMA5MajorELST_0EEESU_NSR_INSS_7ScaleInELSV_0EEESW_EEEEEENSA_6LayoutINSB_IJSE_SE_SE_EEENSB_IJNSC_ILi0EEES11_S11_EEEEENSB_IJNSA_10UnderscoreES14_S14_EEEEENS7_6detail27Sm100ImplicitGemmTileTraitsINSA_25SM100_TMA_2SM_LOAD_IM2COLENSA_14ComposedLayoutINSA_7SwizzleILi1ELi4ELi3EEENSA_18smem_ptr_flag_bitsILi8EEENSZ_INSB_IJNSC_ILi8EEESJ_EEENSB_IJSJ_SE_EEEEEEEvEENS18_INSA_18SM100_TMA_2SM_LOADES1J_vEEEENS_8epilogue10collective18CollectiveEpilogueINS1O_23Sm100TmaWarpSpecializedILi2ELi2ELi64ELb0ELb0EEEJNSB_IJSI_SI_SK_EEENSB_IJNSZ_ISI_SE_EENSZ_INSC_ILi64EEESE_EEEEESM_NSB_IJNSB_IJlllEEESE_S11_EEESM_S1Z_NS1O_6fusion15FusionCallbacksIS1S_NS20_17LinearCombinationISM_fSM_fLNS_15FloatRoundStyleE2EEES1T_S1X_JEEENSA_5SM1004TMEM4LOAD26SM100_TMEM_LOAD_32dp32b64xENSA_20SM90_TMA_LOAD_IM2COLENS1A_INS1B_ILi2ELi4ELi3EEES1E_NSZ_INSB_IJS1F_S1V_EEENSB_IJS1V_SE_EEEEEEENSA_39AutoVectorizingCopyWithAssumedAlignmentILi128EEENSA_21SM90_TMA_STORE_IM2COLES2F_S2H_S2H_EEEvvEEEEvNT_6ParamsE,@"STO_CUDA_ENTRY STV_DEFAULT"
_ZN7cutlass13device_kernelINS_4conv6kernel13ConvUniversalINS1_16ConvProblemShapeILNS1_8OperatorE0ELi2EEENS1_10collective14CollectiveConvINS1_47MainloopSm100TmaUmmaWarpSpecializedImplicitGemmILS5_0ELi32ELi2ELi1ELi2EN4cute5tupleIJNSA_1CILi2EEENSC_ILi1EEESE_EEEEENSB_IJNSC_ILi256EEENSC_ILi128EEENSB_IJNSC_ILi32EEEEEEEEENS_12float_e4m3_tESM_NSA_8TiledMMAINSA_8MMA_AtomIJNSA_10MMA_TraitsINSA_25SM100_MMA_F8F6F4_2x1SM_SSEJSM_SM_fSH_SI_NSA_17integral_constantINSA_4UMMA5MajorELST_0EEESU_NSR_INSS_7ScaleInELSV_0EEESW_EEEEEENSA_6LayoutINSB_IJSE_SE_SE_EEENSB_IJNSC_ILi0EEES11_S11_EEEEENSB_IJNSA_10UnderscoreES14_S14_EEEEENS7_6detail27Sm100ImplicitGemmTileTraitsINSA_25SM100_TMA_2SM_LOAD_IM2COLENSA_14ComposedLayoutINSA_7SwizzleILi1ELi4ELi3EEENSA_18smem_ptr_flag_bitsILi8EEENSZ_INSB_IJNSC_ILi8EEESJ_EEENSB_IJSJ_SE_EEEEEEEvEENS18_INSA_18SM100_TMA_2SM_LOADES1J_vEEEENS_8epilogue10collective18CollectiveEpilogueINS1O_23Sm100TmaWarpSpecializedILi2ELi2ELi64ELb0ELb0EEEJNSB_IJSI_SI_SK_EEENSB_IJNSZ_ISI_SE_EENSZ_INSC_ILi64EEESE_EEEEESM_NSB_IJNSB_IJlllEEESE_S11_EEESM_S1Z_NS1O_6fusion15FusionCallbacksIS1S_NS20_17LinearCombinationISM_fSM_fLNS_15FloatRoundStyleE2EEES1T_S1X_JEEENSA_5SM1004TMEM4LOAD26SM100_TMEM_LOAD_32dp32b64xENSA_20SM90_TMA_LOAD_IM2COLENS1A_INS1B_ILi2ELi4ELi3EEES1E_NSZ_INSB_IJS1F_S1V_EEENSB_IJS1V_SE_EEEEEEENSA_39AutoVectorizingCopyWithAssumedAlignmentILi128EEENSA_21SM90_TMA_STORE_IM2COLES2F_S2H_S2H_EEEvvEEEEvNT_6ParamsE:
[----:B------:R-:W1:Y:S01]  /*0000*/  LDC R1, c[0x0][0x37c] ;  /* 0x0000df00ff017b82 */ /* 0x000e620000000800 */
[----:B------:R-:W2:Y:S01]  /*0010*/  S2R R164, SR_TID.X ;  /* 0x0000000000a47919 */ /* 0x000ea20000002100 */
[----:B------:R-:W3:Y:S06]  /*0020*/  LDCU.64 UR8, c[0x0][0x890] ;  /* 0x00011200ff0877ac */ /* 0x000eec0008000a00 */
[----:B------:R-:W4:Y:S01]  /*0030*/  S2UR UR43, SR_CgaCtaId ;  /* 0x00000000002b79c3 */ /* 0x000f220000008800 */
[----:B-1----:R-:W-:Y:S01]  /*0040*/  VIADD R1, R1, 0xfffffff8 ;  /* 0xfffffff801017836 */ /* 0x002fe20000000000 */
[----:B------:R-:W-:-:S02]  /*0050*/  PRMT R167, RZ, 0x7610, R167 ;  /* 0x00007610ffa77816 */ /* 0x000fc400000000a7 */
[----:B------:R-:W-:Y:S02]  /*0060*/  ELECT P1, URZ, PT ;  /* 0x0000000000ff782f */ /* 0x000fe40003820000 */
[----:B------:R-:W-:Y:S01]  /*0070*/  R2UR UR48, R1 ;  /* 0x00000000013072ca */ /* 0x000fe200000e0000 */
[----:B---3--:R-:W-:-:S04]  /*0080*/  UISETP.NE.U32.AND UP0, UPT, UR8, URZ, UPT ;  /* 0x000000ff0800728c */ /* 0x008fc8000bf05070 */
[----:B------:R-:W-:Y:S02]  /*0090*/  UISETP.NE.AND.EX UP0, UPT, UR9, URZ, UPT, UP0 ;  /* 0x000000ff0900728c */ /* 0x000fe4000bf05300 */
[----:B----4-:R-:W-:Y:S02]  /*00a0*/  ULOP3.LUT UR26, UR43, 0x1, URZ, 0xc0, !UPT ;  /* 0x000000012b1a7892 */ /* 0x010fe4000f8ec0ff */
[----:B------:R-:W-:Y:S01]  /*00b0*/  ULOP3.LUT UR25, UR43, 0x1, URZ, 0x3c, !UPT ;  /* 0x000000012b197892 */ /* 0x000fe2000f8e3cff */
[----:B--2---:R-:W-:-:S05]  /*00c0*/  SHF.R.U32.HI R168, RZ, 0x5, R164 ;  /* 0x00000005ffa87819 */ /* 0x004fca00000116a4 */
[----:B------:R-:W1:Y:S02]  /*00d0*/  SHFL.IDX PT, R0, R168, RZ, 0x1f ;  /* 0x00001fffa8007589 */ /* 0x000e6400000e0000 */
[----:B-1----:R-:W-:Y:S01]  /*00e0*/  R2UR UR18, R0 ;  /* 0x00000000001272ca */ /* 0x002fe200000e0000 */
[----:B------:R-:W-:-:S14]  /*00f0*/  BRA.U UP0, `(.L_x_0) ;  /* 0x0000000100307547 */ /* 0x000fdc000b800000 */
[----:B------:R-:W1:Y:S02]  /*0100*/  LDCU.64 UR4, c[0x0][0x888] ;  /* 0x00011100ff0477ac */ /* 0x000e640008000a00 */
[----:B-1----:R-:W-:-:S04]  /*0110*/  UISETP.NE.U32.AND UP0, UPT, UR4, URZ, UPT ;  /* 0x000000ff0400728c */ /* 0x002fc8000bf05070 */
[----:B------:R-:W-:-:S09]  /*0120*/  UISETP.NE.AND.EX UP0, UPT, UR5, URZ, UPT, UP0 ;  /* 0x000000ff0500728c */ /* 0x000fd2000bf05300 */
[----:B------:R-:W-:Y:S05]  /*0130*/  BRA.U !UP0, `(.L_x_1) ;  /* 0x0000000108147547 */ /* 0x000fea000b800000 */
[----:B------:R-:W1:Y:S01]  /*0140*/  LDC.64 R2, c[0x0][0x888] ;  /* 0x00022200ff027b82 */ /* 0x000e620000000a00 */
[----:B------:R-:W1:Y:S02]  /*0150*/  LDCU.64 UR4, c[0x0][0x358] ;  /* 0x00006b00ff0477ac */ /* 0x000e640008000a00 */
[----:B-1----:R1:W5:Y:S01]  /*0160*/  LDG.E R73, desc[UR4][R2.64] ;  /* 0x0000000402497981 */ /* 0x002362000c1e1900 */
[----:B------:R-:W-:Y:S01]  /*0170*/  HFMA2 R167, -RZ, RZ, 0, 5.9604644775390625e-08 ;  /* 0x00000001ffa77431 */ /* 0x000fe200000001ff */
[----:B------:R-:W-:Y:S05]  /*0180*/  BRA `(.L_x_0) ;  /* 0x00000000000c7947 */ /* 0x000fea0003800000 */
.L_x_1:
[----:B------:R-:W1:Y:S01]  /*0190*/  LDCU UR4, c[0x0][0x880] ;  /* 0x00011000ff0477ac */ /* 0x000e620008000800 */
[----:B------:R-:W-:Y:S01]  /*01a0*/  HFMA2 R167, -RZ, RZ, 0, 5.9604644775390625e-08 ;  /* 0x00000001ffa77431 */ /* 0x000fe200000001ff */
[----:B-1----:R-:W-:-:S07]  /*01b0*/  MOV R73, UR4 ;  /* 0x0000000400497c02 */ /* 0x002fce0008000f00 */
.L_x_0:
[----:B------:R-:W2:Y:S02]  /*01c0*/  LDCU.64 UR4, c[0x0][0x8b0] ;  /* 0x00011600ff0477ac */ /* 0x000ea40008000a00 */
[----:B--2---:R-:W-:-:S04]  /*01d0*/  UISETP.NE.U32.AND UP0, UPT, UR4, URZ, UPT ;  /* 0x000000ff0400728c */ /* 0x004fc8000bf05070 */
[----:B------:R-:W-:-:S09]  /*01e0*/  UISETP.NE.AND.EX UP0, UPT, UR5, URZ, UPT, UP0 ;  /* 0x000000ff0500728c */ /* 0x000fd2000bf05300 */
[----:B------:R-:W-:Y:S05]  /*01f0*/  BRA.U UP0, `(.L_x_2) ;  /* 0x0000000100287547 */ /* 0x000fea000b800000 */
[----:B------:R-:W2:Y:S02]  /*0200*/  LDCU.64 UR4, c[0x0][0x8a8] ;  /* 0x00011500ff0477ac */ /* 0x000ea40008000a00 */
[----:B--2---:R-:W-:-:S04]  /*0210*/  UISETP.NE.U32.AND UP0, UPT, UR4, URZ, UPT ;  /* 0x000000ff0400728c */ /* 0x004fc8000bf05070 */
[----:B------:R-:W-:-:S09]  /*0220*/  UISETP.NE.AND.EX UP0, UPT, UR5, URZ, UPT, UP0 ;  /* 0x000000ff0500728c */ /* 0x000fd2000bf05300 */
[----:B------:R-:W-:Y:S05]  /*0230*/  BRA.U !UP0, `(.L_x_3) ;  /* 0x0000000108107547 */ /* 0x000fea000b800000 */
[----:B------:R-:W2:Y:S01]  /*0240*/  LDC.64 R70, c[0x0][0x8a8] ;  /* 0x00022a00ff467b82 */ /* 0x000ea20000000a00 */
[----:B------:R-:W2:Y:S02]  /*0250*/  LDCU.64 UR4, c[0x0][0x358] ;  /* 0x00006b00ff0477ac */ /* 0x000ea40008000a00 */
[----:B--2---:R2:W5:Y:S01]  /*0260*/  LDG.E R70, desc[UR4][R70.64] ;  /* 0x0000000446467981 */ /* 0x004562000c1e1900 */
[----:B------:R-:W-:Y:S05]  /*0270*/  BRA `(.L_x_2) ;  /* 0x0000000000087947 */ /* 0x000fea0003800000 */
.L_x_3:
[----:B------:R-:W2:Y:S02]  /*0280*/  LDCU UR4, c[0x0][0x8a0] ;  /* 0x00011400ff0477ac */ /* 0x000ea40008000800 */
[----:B--2---:R-:W-:Y:S02]  /*0290*/  MOV R70, UR4 ;  /* 0x0000000400467c02 */ /* 0x004fe40008000f00 */
.L_x_2:
[----:B------:R-:W-:Y:S01]  /*02a0*/  IMAD.U32 R0, RZ, RZ, UR18 ;  /* 0x00000012ff007e24 */ /* 0x000fe2000f8e00ff */
[----:B------:R-:W-:Y:S04]  /*02b0*/  BSSY.RECONVERGENT B0, `(.L_x_4) ;  /* 0x000000c000007945 */ /* 0x000fe80003800200 */
[C---:B------:R-:W-:Y:S02]  /*02c0*/  ISETP.NE.OR P2, PT, R0.reuse, 0x1, !P1 ;  /* 0x000000010000780c */ /* 0x040fe40004f45670 */
[----:B------:R-:W-:-:S11]  /*02d0*/  ISETP.NE.OR P0, PT, R0, 0x3, !P1 ;  /* 0x000000030000780c */ /* 0x000fd60004f05670 */
[----:B------:R-:W-:Y:S05]  /*02e0*/  @P2 BRA `(.L_x_5) ;  /* 0x0000000000202947 */ /* 0x000fea0003800000 */
[----:B------:R-:W3:Y:S02]  /*02f0*/  LDCU.64 UR4, c[0x0][0x348] ;  /* 0x00006900ff0477ac */ /* 0x000ee40008000a00 */
[----:B---3--:R-:W-:Y:S02]  /*0300*/  UIADD3 UR6, UP1, UPT, UR4, 0x80, URZ ;  /* 0x0000008004067890 */ /* 0x008fe4000ff3e0ff */
[----:B------:R-:W-:Y:S02]  /*0310*/  UIADD3 UR4, UP0, UPT, UR4, 0x180, URZ ;  /* 0x0000018004047890 */ /* 0x000fe4000ff1e0ff */
[----:B------:R-:W-:Y:S02]  /*0320*/  UIADD3.X UR7, UPT, UPT, URZ, UR5, URZ, UP1, !UPT ;  /* 0x00000005ff077290 */ /* 0x000fe40008ffe4ff */
[----:B------:R-:W-:-:S07]  /*0330*/  UIADD3.X UR5, UPT, UPT, URZ, UR5, URZ, UP0, !UPT ;  /* 0x00000005ff057290 */ /* 0x000fce00087fe4ff */
[----:B------:R3:W-:Y:S02]  /*0340*/  UTMACCTL.PF [UR6] ;  /* 0x00000000060079b9 */ /* 0x0007e40008040000 */
[----:B------:R3:W-:Y:S02]  /*0350*/  UTMACCTL.PF [UR4] ;  /* 0x00000000040079b9 */ /* 0x0007e40008040000 */
[----:B---3--:R-:W-:Y:S01]  /*0360*/  NOP ;  /* 0x0000000000007918 */ /* 0x008fe20000000000 */
.L_x_5:
[----:B------:R-:W-:Y:S05]  /*0370*/  BSYNC.RECONVERGENT B0 ;  /* 0x0000000000007941 */ /* 0x000fea0003800200 */
.L_x_4:
[----:B------:R-:W-:Y:S04]  /*0380*/  BSSY.RECONVERGENT B0, `(.L_x_6) ;  /* 0x000000a000007945 */ /* 0x000fe80003800200 */
        /* <DEDUP_REMOVED lines=9> */
.L_x_7:
[----:B------:R-:W-:Y:S05]  /*0420*/  BSYNC.RECONVERGENT B0 ;  /* 0x0000000000007941 */ /* 0x000fea0003800200 */
.L_x_6:
[----:B------:R-:W3:Y:S01]  /*0430*/  LDCU.64 UR4, c[0x0][0x888] ;  /* 0x00011100ff0477ac */ /* 0x000ee20008000a00 */
[----:B------:R-:W-:Y:S02]  /*0440*/  UISETP.EQ.U32.AND UP2, UPT, UR8, URZ, UPT ;  /* 0x000000ff0800728c */ /* 0x000fe4000bf42070 */
[----:B------:R-:W-:Y:S02]  /*0450*/  UPLOP3.LUT UP3, UPT, UPT, UPT, UPT, 0x80, 0x8 ;  /* 0x000000000008789c */ /* 0x000fe40003f6f070 */
[----:B---3--:R-:W-:-:S04]  /*0460*/  UISETP.NE.U32.AND UP0, UPT, UR4, URZ, UPT ;  /* 0x000000ff0400728c */ /* 0x008fc8000bf05070 */
[----:B------:R-:W-:-:S04]  /*0470*/  UISETP.NE.AND.EX UP1, UPT, UR5, URZ, UPT, UP0 ;  /* 0x000000ff0500728c */ /* 0x000fc8000bf25300 */
[----:B------:R-:W-:-:S04]  /*0480*/  UISETP.EQ.OR.EX UP4, UPT, UR9, URZ, !UP1, UP2 ;  /* 0x000000ff0900728c */ /* 0x000fc8000cf82720 */
[----:B------:R-:W-:-:S06]  /*0490*/  UP2UR UR4, UPR, URZ, 0x10 ;  /* 0x00000010ff047883 */ /* 0x000fcc0008000000 */
[----:B------:R-:W-:Y:S01]  /*04a0*/  MOV R177, UR4 ;  /* 0x0000000400b17c02 */ /* 0x000fe20008000f00 */
[----:B------:R-:W-:Y:S06]  /*04b0*/  BRA.U !UP4, `(.L_x_8) ;  /* 0x000000010c207547 */ /* 0x000fec000b800000 */
[----:B------:R-:W-:Y:S01]  /*04c0*/  UISETP.NE.U32.AND UP2, UPT, UR8, URZ, UPT ;  /* 0x000000ff0800728c */ /* 0x000fe2000bf45070 */
[----:B-----5:R-:W-:Y:S01]  /*04d0*/  FSETP.NEU.AND P0, PT, R73, RZ, PT ;  /* 0x000000ff4900720b */ /* 0x020fe20003f0d000 */
[----:B------:R-:W-:Y:S02]  /*04e0*/  USEL UR4, URZ, 0xffffffff, UP1 ;  /* 0xffffffffff047887 */ /* 0x000fe40008800000 */
[----:B------:R-:W-:-:S10]  /*04f0*/  UISETP.NE.AND.EX UP2, UPT, UR9, URZ, UPT, UP2 ;  /* 0x000000ff0900728c */ /* 0x000fd4000bf45320 */
[----:B------:R-:W-:Y:S01]  /*0500*/  VOTEU.ANY UP0, P0 ;  /* 0x0000000000ff7886 */ /* 0x000fe20000000100 */
[----:B------:R-:W-:-:S04]  /*0510*/  @!UP2 USEL UR4, URZ, 0xffffffff, UP0 ;  /* 0xffffffffff04a887 */ /* 0x000fc80008000000 */
[----:B------:R-:W-:-:S04]  /*0520*/  ULOP3.LUT UR4, UR4, 0x1, URZ, 0xc0, !UPT ;  /* 0x0000000104047892 */ /* 0x000fc8000f8ec0ff */
[----:B------:R-:W-:-:S11]  /*0530*/  UISETP.NE.U32.AND UP3, UPT, UR4, 0x1, UPT ;  /* 0x000000010400788c */ /* 0x000fd6000bf65070 */
.L_x_8:
[----:B------:R-:W3:Y:S01]  /*0540*/  SHFL.IDX PT, R0, R168, RZ, 0x1f ;  /* 0x00001fffa8007589 */ /* 0x000ee200000e0000 */
[----:B------:R-:W-:Y:S02]  /*0550*/  UISETP.NE.AND UP5, UPT, UR18, 0x2, UPT ;  /* 0x000000021200788c */ /* 0x000fe4000bfa5270 */
[----:B------:R-:W-:Y:S02]  /*0560*/  UISETP.NE.AND UP0, UPT, UR18, 0x2, UPT ;  /* 0x000000021200788c */ /* 0x000fe4000bf05270 */
[----:B------:R-:W-:Y:S02]  /*0570*/  UISETP.NE.OR UP2, UPT, UR26, URZ, UP5 ;  /* 0x000000ff1a00728c */ /* 0x000fe4000af45670 */
[----:B------:R-:W-:-:S04]  /*0580*/  USEL UR49, URZ, 0x1, UP0 ;  /* 0x00000001ff317887 */ /* 0x000fc80008000000 */
[----:B------:R-:W-:Y:S02]  /*0590*/  PLOP3.LUT P3, PT, P1, PT, UP2, 0xae, 0xea ;  /* 0x0000000000ea781c */ /* 0x000fe40000f6f52e */
[----:B---3--:R-:W-:-:S13]  /*05a0*/  ISETP.NE.AND P0, PT, R0, RZ, PT ;  /* 0x000000ff0000720c */ /* 0x008fda0003f05270 */
[----:B------:R-:W-:Y:S05]  /*05b0*/  @P0 BRA `(.L_x_9) ;  /* 0x0000000400300947 */ /* 0x000fea0003800000 */
[----:B------:R-:W-:Y:S01]  /*05c0*/  ELECT P0, URZ, PT ;  /* 0x0000000000ff782f */ /* 0x000fe20003800000 */
[----:B------:R-:W-:-:S12]  /*05d0*/  BSSY.RECONVERGENT B0, `(.L_x_9) ;  /* 0x000004a000007945 */ /* 0x000fd80003800200 */
[----:B------:R-:W-:Y:S05]  /*05e0*/  @!P0 BRA `(.L_x_10) ;  /* 0x0000000400208947 */ /* 0x000fea0003800000 */
[----:B------:R-:W-:Y:S01]  /*05f0*/  UMOV UR4, 0x400 ;  /* 0x0000040000047882 */ /* 0x000fe20000000000 */
[----:B------:R-:W-:Y:S01]  /*0600*/  UMOV UR6, 0x1 ;  /* 0x0000000100067882 */ /* 0x000fe20000000000 */
[----:B------:R-:W-:Y:S02]  /*0610*/  ULEA UR4, UR43, UR4, 0x18 ;  /* 0x000000042b047291 */ /* 0x000fe4000f8ec0ff */
[----:B------:R-:W-:-:S04]  /*0620*/  UIADD3 UR6, UPT, UPT, -UR6, 0x100000, URZ ;  /* 0x0010000006067890 */ /* 0x000fc8000fffe1ff */
[----:B------:R-:W-:Y:S02]  /*0630*/  USHF.L.U32 UR7, UR6, 0xb, URZ ;  /* 0x0000000b06077899 */ /* 0x000fe400080006ff */
[----:B------:R-:W-:Y:S01]  /*0640*/  USHF.L.U32 UR6, UR6, 0x1, URZ ;  /* 0x0000000106067899 */ /* 0x000fe200080006ff */
[----:B------:R-:W3:Y:S11]  /*0650*/  FENCE.VIEW.ASYNC.S ;  /* 0x00000000000073c6 */ /* 0x000ef60000000000 */
[----:B---3--:R3:W4:Y:S01]  /*0660*/  SYNCS.EXCH.64 URZ, [UR4], UR6 ;  /* 0x0000000604ff75b2 */ /* 0x0087220008000100 */
[----:B------:R3:W1:Y:S01]  /*0670*/  SYNCS.EXCH.64 URZ, [UR4+0x100], UR6 ;  /* 0x0001000604ff75b2 */ /* 0x0006620008000100 */
        /* <DEDUP_REMOVED lines=61> */
[----:B------:R3:W1:Y:S02]  /*0a50*/  SYNCS.EXCH.64 URZ, [UR4+0x1f8], UR6 ;  /* 0x0001f80604ff75b2 */ /* 0x0006640008000100 */
[----:B---34-:R-:W-:Y:S01]  /*0a60*/  NOP ;  /* 0x0000000000007918 */ /* 0x018fe20000000000 */
.L_x_10:
[----:B------:R-:W-:Y:S05]  /*0a70*/  BSYNC.RECONVERGENT B0 ;  /* 0x0000000000007941 */ /* 0x000fea0003800200 */
.L_x_9:
[----:B------:R-:W3:Y:S01]  /*0a80*/  SHFL.IDX PT, R0, R168, RZ, 0x1f ;  /* 0x00001fffa8007589 */ /* 0x000ee200000e0000 */
[----:B------:R-:W-:Y:S01]  /*0a90*/  NOP ;  /* 0x0000000000007918 */ /* 0x000fe20000000000 */
[----:B---3--:R-:W-:-:S13]  /*0aa0*/  ISETP.NE.AND P0, PT, R0, 0x1, PT ;  /* 0x000000010000780c */ /* 0x008fda0003f05270 */
[----:B------:R-:W-:Y:S05]  /*0ab0*/  @P0 BRA `(.L_x_11) ;  /* 0x0000000000440947 */ /* 0x000fea0003800000 */
[----:B------:R-:W-:Y:S01]  /*0ac0*/  UMOV UR4, 0x400 ;  /* 0x0000040000047882 */ /* 0x000fe20000000000 */
[----:B------:R-:W-:Y:S01]  /*0ad0*/  UMOV UR8, 0x20 ;  /* 0x0000002000087882 */ /* 0x000fe20000000000 */
[----:B------:R-:W-:Y:S01]  /*0ae0*/  UMOV UR6, 0x80 ;  /* 0x0000008000067882 */ /* 0x000fe20000000000 */
[----:B------:R-:W-:Y:S02]  /*0af0*/  ULEA UR4, UR43, UR4, 0x18 ;  /* 0x000000042b047291 */ /* 0x000fe4000f8ec0ff */
[----:B------:R-:W-:-:S04]  /*0b00*/  UIADD3 UR8, UPT, UPT, -UR8, 0x100000, URZ ;  /* 0x0010000008087890 */ /* 0x000fc8000fffe1ff */
[----:B------:R-:W-:Y:S02]  /*0b10*/  USHF.L.U32 UR9, UR8, 0xb, URZ ;  /* 0x0000000b08097899 */ /* 0x000fe400080006ff */
[----:B------:R-:W-:Y:S02]  /*0b20*/  USHF.L.U32 UR8, UR8, 0x1, URZ ;  /* 0x0000000108087899 */ /* 0x000fe400080006ff */
[----:B------:R-:W-:-:S04]  /*0b30*/  UIADD3 UR6, UPT, UPT, -UR6, 0x100000, URZ ;  /* 0x0010000006067890 */ /* 0x000fc8000fffe1ff */
[----:B------:R-:W-:Y:S02]  /*0b40*/  USHF.L.U32 UR7, UR6, 0xb, URZ ;  /* 0x0000000b06077899 */ /* 0x000fe400080006ff */
[----:B------:R-:W-:Y:S01]  /*0b50*/  USHF.L.U32 UR6, UR6, 0x1, URZ ;  /* 0x0000000106067899 */ /* 0x000fe200080006ff */
[----:B------:R-:W-:Y:S01]  /*0b60*/  ELECT P0, URZ, PT ;  /* 0x0000000000ff782f */ /* 0x000fe20003800000 */
[----:B------:R-:W3:Y:S02]  /*0b70*/  FENCE.VIEW.ASYNC.S ;  /* 0x00000000000073c6 */ /* 0x000ee40000000000 */
[----:B---3--:R3:W4:Y:S08]  /*0b80*/  SYNCS.EXCH.64 URZ, [UR4+0x200], UR8 ;  /* 0x0002000804ff75b2 */ /* 0x0087300008000100 */
[----:B------:R3:W1:Y:S01]  /*0b90*/  SYNCS.EXCH.64 URZ, [UR4+0x210], UR6 ;  /* 0x0002100604ff75b2 */ /* 0x0006620008000100 */
[----:B------:R3:W1:Y:S01]  /*0ba0*/  SYNCS.EXCH.64 URZ, [UR4+0x208], UR8 ;  /* 0x0002080804ff75b2 */ /* 0x0006620008000100 */
[----:B------:R3:W1:Y:S01]  /*0bb0*/  SYNCS.EXCH.64 URZ, [UR4+0x218], UR6 ;  /* 0x0002180604ff75b2 */ /* 0x0006620008000100 */
[----:B------:R-:W-:Y:S01]  /*0bc0*/  NOP ;  /* 0x0000000000007918 */ /* 0x000fe20000000000 */
.L_x_11:
[----:B------:R-:W2:Y:S01]  /*0bd0*/  SHFL.IDX PT, R0, R168, RZ, 0x1f ;  /* 0x00001fffa8007589 */ /* 0x000ea200000e0000 */
[----:B------:R-:W-:Y:S01]  /*0be0*/  NOP ;  /* 0x0000000000007918 */ /* 0x000fe20000000000 */
[----:B--2---:R-:W-:-:S13]  /*0bf0*/  ISETP.NE.AND P0, PT, R0, 0x3, PT ;  /* 0x000000030000780c */ /* 0x004fda0003f05270 */
[----:B------:R-:W-:Y:S05]  /*0c00*/  @P0 BRA `(.L_x_12) ;  /* 0x00000000002c0947 */ /* 0x000fea0003800000 */
[----:B---3--:R-:W-:Y:S01]  /*0c10*/  UMOV UR4, 0x400 ;  /* 0x0000040000047882 */ /* 0x008fe20000000000 */
[----:B------:R-:W-:Y:S01]  /*0c20*/  UMOV UR6, 0x20 ;  /* 0x0000002000067882 */ /* 0x000fe20000000000 */
[----:B------:R-:W-:Y:S02]  /*0c30*/  ULEA UR4, UR43, UR4, 0x18 ;  /* 0x000000042b047291 */ /* 0x000fe4000f8ec0ff */
[----:B------:R-:W-:-:S04]  /*0c40*/  UIADD3 UR6, UPT, UPT, -UR6, 0x100000, URZ ;  /* 0x0010000006067890 */ /* 0x000fc8000fffe1ff */
[----:B------:R-:W-:Y:S02]  /*0c50*/  USHF.L.U32 UR7, UR6, 0xb, URZ ;  /* 0x0000000b06077899 */ /* 0x000fe400080006ff */
[----:B------:R-:W-:Y:S01]  /*0c60*/  USHF.L.U32 UR6, UR6, 0x1, URZ ;  /* 0x0000000106067899 */ /* 0x000fe200080006ff */
[----:B------:R-:W-:Y:S01]  /*0c70*/  ELECT P0, URZ, PT ;  /* 0x0000000000ff782f */ /* 0x000fe20003800000 */
[----:B------:R-:W2:Y:S10]  /*0c80*/  FENCE.VIEW.ASYNC.S ;  /* 0x00000000000073c6 */ /* 0x000eb40000000000 */
[----:B--2---:R2:W3:Y:S01]  /*0c90*/  SYNCS.EXCH.64 URZ, [UR4+0x220], UR6 ;  /* 0x0002200604ff75b2 */ /* 0x0044e20008000100 */
[----:B------:R2:W1:Y:S01]  /*0ca0*/  SYNCS.EXCH.64 URZ, [UR4+0x228], UR6 ;  /* 0x0002280604ff75b2 */ /* 0x0004620008000100 */
[----:B------:R-:W-:Y:S01]  /*0cb0*/  NOP ;  /* 0x0000000000007918 */ /* 0x000fe20000000000 */
.L_x_12:
[----:B------:R-:W4:Y:S01]  /*0cc0*/  SHFL.IDX PT, R0, R168, RZ, 0x1f ;  /* 0x00001fffa8007589 */ /* 0x000f2200000e0000 */
[----:B------:R-:W-:Y:S01]  /*0cd0*/  NOP ;  /* 0x0000000000007918 */ /* 0x000fe20000000000 */
[----:B----4-:R-:W-:-:S13]  /*0ce0*/  ISETP.NE.AND P0, PT, R0, 0x4, PT ;  /* 0x000000040000780c */ /* 0x010fda0003f05270 */
[----:B------:R-:W-:Y:S05]  /*0cf0*/  @P0 BRA `(.L_x_13) ;  /* 0x0000000000400947 */ /* 0x000fea0003800000 */
[----:B--23--:R-:W-:Y:S01]  /*0d00*/  UMOV UR4, 0x1e0 ;  /* 0x000001e000047882 */ /* 0x00cfe20000000000 */
[----:B------:R-:W-:Y:S01]  /*0d10*/  UMOV UR6, 0x400 ;  /* 0x0000040000067882 */ /* 0x000fe20000000000 */
[----:B------:R-:W-:Y:S01]  /*0d20*/  USEL UR4, UR4, 0x1a0, UP3 ;  /* 0x000001a004047887 */ /* 0x000fe20009800000 */
        /* <DEDUP_REMOVED lines=9> */
[----:B------:R-:W2:Y:S02]  /*0dc0*/  FENCE.VIEW.ASYNC.S ;  /* 0x00000000000073c6 */ /* 0x000ea40000000000 */
[----:B--2---:R4:W2:Y:S08]  /*0dd0*/  SYNCS.EXCH.64 URZ, [UR6+0x230], UR8 ;  /* 0x0002300806ff75b2 */ /* 0x0048b00008000100 */
[----:B------:R4:W3:Y:S02]  /*0de0*/  SYNCS.EXCH.64 URZ, [UR6+0x238], UR4 ;  /* 0x0002380406ff75b2 */ /* 0x0008e40008000100 */
[----:B----4-:R-:W-:Y:S01]  /*0df0*/  NOP ;  /* 0x0000000000007918 */ /* 0x010fe20000000000 */
.L_x_13:
[----:B------:R-:W4:Y:S01]  /*0e00*/  SHFL.IDX PT, R0, R168, RZ, 0x1f ;  /* 0x00001fffa8007589 */ /* 0x000f2200000e0000 */
[----:B------:R-:W-:Y:S01]  /*0e10*/  ISETP.NE.OR P1, PT, RZ, UR18, !P1 ;  /* 0x00000012ff007c0c */ /* 0x000fe2000cf25670 */
[----:B------:R-:W-:Y:S01]  /*0e20*/  NOP ;  /* 0x0000000000007918 */ /* 0x000fe20000000000 */
[----:B----4-:R-:W-:-:S13]  /*0e30*/  ISETP.NE.AND P0, PT, R0, 0x5, PT ;  /* 0x000000050000780c */ /* 0x010fda0003f05270 */
[----:B------:R-:W-:Y:S05]  /*0e40*/  @P0 BRA `(.L_x_14) ;  /* 0x0000000000440947 */ /* 0x000fea0003800000 */
[----:B--23--:R-:W-:Y:S01]  /*0e50*/  UMOV UR4, 0x400 ;  /* 0x0000040000047882 */ /* 0x00cfe20000000000 */
        /* <DEDUP_REMOVED lines=12> */
[----:B------:R4:W3:Y:S01]  /*0f20*/  SYNCS.EXCH.64 URZ, [UR4+0x250], UR8 ;  /* 0x0002500804ff75b2 */ /* 0x0008e20008000100 */
[----:B------:R4:W1:Y:S01]  /*0f30*/  SYNCS.EXCH.64 URZ, [UR4+0x248], UR6 ;  /* 0x0002480604ff75b2 */ /* 0x0008620008000100 */
[----:B------:R4:W1:Y:S02]  /*0f40*/  SYNCS.EXCH.64 URZ, [UR4+0x258], UR8 ;  /* 0x0002580804ff75b2 */ /* 0x0008640008000100 */
[----:B----4-:R-:W-:Y:S01]  /*0f50*/  NOP ;  /* 0x0000000000007918 */ /* 0x010fe20000000000 */
.L_x_14:
[----:B------:R-:W-:Y:S01]  /*0f60*/  VOTEU.ALL UP0, P1 ;  /* 0x0000000000ff7886 */ /* 0x000fe20000800000 */
[----:B--23--:R-:W-:Y:S01]  /*0f70*/  UMOV UR4, 0x20 ;  /* 0x0000002000047882 */ /* 0x00cfe20000000000 */
[----:B------:R-:W2:Y:S01]  /*0f80*/  LDCU UR7, c[0x0][0x36c] ;  /* 0x00006d80ff0777ac */ /* 0x000ea20008000800 */
[----:B------:R-:W-:Y:S01]  /*0f90*/  NOP ;  /* 0x0000000000007918 */ /* 0x000fe20000000000 */
[----:B-1----:R-:W-:Y:S01]  /*0fa0*/  LOP3.LUT R3, R164, 0x1f, RZ, 0xc0, !PT ;  /* 0x0000001fa4037812 */ /* 0x002fe200078ec0ff */
[----:B------:R-:W-:Y:S01]  /*0fb0*/  @!UP0 UMOV UR6, 0x400 ;  /* 0x0000040000068882 */ /* 0x000fe20000000000 */
[----:B------:R-:W-:-:S04]  /*0fc0*/  @!UP0 UIADD3 UR4, UPT, UPT, -UR4, 0x100000, URZ ;  /* 0x0010000004048890 */ /* 0x000fc8000fffe1ff */
[----:B------:R-:W-:Y:S02]  /*0fd0*/  @!UP0 USHF.L.U32 UR5, UR4, 0xb, URZ ;  /* 0x0000000b04058899 */ /* 0x000fe400080006ff */
[----:B------:R-:W-:Y:S02]  /*0fe0*/  @!UP0 USHF.L.U32 UR4, UR4, 0x1, URZ ;  /* 0x0000000104048899 */ /* 0x000fe400080006ff */
[----:B------:R-:W-:Y:S01]  /*0ff0*/  @!UP0 ULEA UR6, UR43, UR6, 0x18 ;  /* 0x000000062b068291 */ /* 0x000fe2000f8ec0ff */
[----:B------:R-:W-:Y:S01]  /*1000*/  VOTEU.ALL UP0, P1 ;  /* 0x0000000000ff7886 */ /* 0x000fe20000800000 */
[----:B------:R-:W-:Y:S02]  /*1010*/  UISETP.NE.AND UP4, UPT, UR18, URZ, UPT ;  /* 0x000000ff1200728c */ /* 0x000fe4000bf85270 */
[----:B--2---:R-:W-:Y:S01]  /*1020*/  UISETP.EQ.U32.AND UP6, UPT, UR7, 0x1, UPT ;  /* 0x000000010700788c */ /* 0x004fe2000bfc2070 */
[----:B------:R-:W1:Y:S07]  /*1030*/  FENCE.VIEW.ASYNC.S ;  /* 0x00000000000073c6 */ /* 0x000e6e0000000000 */
[----:B-1----:R1:W2:Y:S01]  /*1040*/  @!UP0 SYNCS.EXCH.64 URZ, [UR6+0x260], UR4 ;  /* 0x0002600406ff85b2 */ /* 0x0022a20008000100 */
[----:B------:R-:W-:Y:S05]  /*1050*/  BRA.U !UP6, `(.L_x_15) ;  /* 0x000000010e087547 */ /* 0x000fea000b800000 */
[----:B--2---:R-:W-:Y:S01]  /*1060*/  UCGABAR_ARV ;  /* 0x00000000000079c7 */ /* 0x004fe20008000000 */
[----:B------:R-:W-:Y:S05]  /*1070*/  BRA `(.L_x_16) ;  /* 0x0000000000047947 */ /* 0x000fea0003800000 */
.L_x_15:
[----:B--2---:R-:W-:Y:S01]  /*1080*/  NOP ;  /* 0x0000000000007918 */ /* 0x004fe20000000000 */
.L_x_16:
[----:B------:R-:W2:Y:S01]  /*1090*/  S2UR UR20, SR_CTAID.X ;  /* 0x00000000001479c3 */ /* 0x000ea20000002500 */
[----:B------:R-:W-:-:S05]  /*10a0*/  CS2R.32 R176, SR_CgaSize ;  /* 0x0000000000b07805 */ /* 0x000fca0000008a00 */
[----:B------:R-:W-:-:S05]  /*10b0*/  IMAD R176, R176, -0xa0, RZ ;  /* 0xffffff60b0b07824 */ /* 0x000fca00078e02ff */
[----:B-1----:R-:W-:-:S14]  /*10c0*/  R2UR UR5, R176 ;  /* 0x00000000b00572ca */ /* 0x002fdc00000e0000 */
[----:B------:R-:W1:Y:S01]  /*10d0*/  LDCU UR5, c[0x0][UR5+0x2b0] ;  /* 0x00005600050577ac */ /* 0x000e620008000800 */
[----:B------:R-:W-:-:S05]  /*10e0*/  CS2R.32 R176, SR_CgaSize ;  /* 0x0000000000b07805 */ /* 0x000fca0000008a00 */
[----:B------:R-:W-:-:S05]  /*10f0*/  IMAD R176, R176, -0xa0, RZ ;  /* 0xffffff60b0b07824 */ /* 0x000fca00078e02ff */
[----:B------:R-:W-:-:S14]  /*1100*/  R2UR UR4, R176 ;  /* 0x00000000b00472ca */ /* 0x000fdc00000e0000 */
[----:B------:R-:W3:Y:S01]  /*1110*/  LDCU UR4, c[0x0][UR4+0x2b4] ;  /* 0x00005680040477ac */ /* 0x000ee20008000800 */
[----:B------:R-:W4:Y:S01]  /*1120*/  S2UR UR21, SR_CTAID.Y ;  /* 0x00000000001579c3 */ /* 0x000f220000002600 */
[----:B------:R-:W-:-:S05]  /*1130*/  CS2R.32 R176, SR_CgaSize ;  /* 0x0000000000b07805 */ /* 0x000fca0000008a00 */
[----:B------:R-:W-:-:S05]  /*1140*/  IMAD R176, R176, -0xa0, RZ ;  /* 0xffffff60b0b07824 */ /* 0x000fca00078e02ff */
[----:B------:R-:W-:-:S14]  /*1150*/  R2UR UR7, R176 ;  /* 0x00000000b00772ca */ /* 0x000fdc00000e0000 */
[----:B------:R-:W3:Y:S01]  /*1160*/  LDCU UR7, c[0x0][UR7+0x2a0] ;  /* 0x00005400070777ac */ /* 0x000ee20008000800 */
[----:B------:R-:W-:-:S05]  /*1170*/  CS2R.32 R176, SR_CgaSize ;  /* 0x0000000000b07805 */ /* 0x000fca0000008a00 */
[----:B------:R-:W-:-:S05]  /*1180*/  IMAD R176, R176, -0xa0, RZ ;  /* 0xffffff60b0b07824 */ /* 0x000fca00078e02ff */
[----:B------:R-:W-:-:S14]  /*1190*/  R2UR UR8, R176 ;  /* 0x00000000b00872ca */ /* 0x000fdc00000e0000 */
[----:B------:R-:W3:Y:S01]  /*11a0*/  LDCU UR8, c[0x0][UR8+0x2a4] ;  /* 0x00005480080877ac */ /* 0x000ee20008000800 */
[----:B------:R-:W3:Y:S01]  /*11b0*/  LDCU UR19, c[0x0][0xb24] ;  /* 0x00016480ff1377ac */ /* 0x000ee20008000800 */
[----:B------:R-:W3:Y:S01]  /*11c0*/  LDCU UR39, c[0x0][0xb24] ;  /* 0x00016480ff2777ac */ /* 0x000ee20008000800 */
[----:B--2---:R-:W-:Y:S01]  /*11d0*/  I2FP.F32.U32 R2, UR20 ;  /* 0x0000001400027c45 */ /* 0x004fe20008201000 */
[----:B------:R-:W2:Y:S04]  /*11e0*/  LDCU UR24, c[0x0][0xb30] ;  /* 0x00016600ff1877ac */ /* 0x000ea80008000800 */
[----:B-1----:R-:W-:Y:S01]  /*11f0*/  FMUL R2, R2, UR5 ;  /* 0x0000000502027c20 */ /* 0x002fe20008400000 */
[----:B----4-:R-:W-:-:S05]  /*1200*/  I2FP.F32.U32 R0, UR21 ;  /* 0x0000001500007c45 */ /* 0x010fca0008201000 */
[----:B------:R-:W1:Y:S01]  /*1210*/  F2I.U32.TRUNC.NTZ R2, R2 ;  /* 0x0000000200027305 */ /* 0x000e62000020f000 */
[----:B---3--:R-:W-:-:S07]  /*1220*/  FMUL R0, R0, UR4 ;  /* 0x0000000400007c20 */ /* 0x008fce0008400000 */
[----:B------:R-:W3:Y:S01]  /*1230*/  F2I.U32.TRUNC.NTZ R0, R0 ;  /* 0x0000000000007305 */ /* 0x000ee2000020f000 */
[----:B-1----:R-:W-:Y:S02]  /*1240*/  R2UR UR4, R2 ;  /* 0x00000000020472ca */ /* 0x002fe400000e0000 */
[----:B------:R-:W-:Y:S02]  /*1250*/  PRMT R2, RZ, 0x7610, R2 ;  /* 0x00007610ff027816 */ /* 0x000fe40000000002 */
[----:B---3--:R-:W-:Y:S02]  /*1260*/  R2UR UR6, R0 ;  /* 0x00000000000672ca */ /* 0x008fe400000e0000 */
[----:B------:R-:W-:-:S07]  /*1270*/  PRMT R0, RZ, 0x7610, R0 ;  /* 0x00007610ff007816 */ /* 0x000fce0000000000 */
[----:B------:R-:W-:-:S04]  /*1280*/  UIADD3 UR5, UPT, UPT, -UR4, URZ, URZ ;  /* 0x000000ff04057290 */ /* 0x000fc8000fffe1ff */
[----:B------:R-:W-:Y:S02]  /*1290*/  UIMAD UR5, UR7, UR5, UR20 ;  /* 0x00000005070572a4 */ /* 0x000fe4000f8e0214 */
[----:B------:R-:W-:-:S04]  /*12a0*/  UIADD3 UR4, UPT, UPT, -UR6, URZ, URZ ;  /* 0x000000ff06047290 */ /* 0x000fc8000fffe1ff */
[----:B------:R-:W-:Y:S01]  /*12b0*/  IMAD.U32 R176, RZ, RZ, UR5 ;  /* 0x00000005ffb07e24 */ /* 0x000fe2000f8e00ff */
[----:B------:R-:W-:-:S06]  /*12c0*/  UIMAD UR4, UR8, UR4, UR21 ;  /* 0x00000004080472a4 */ /* 0x000fcc000f8e0215 */
[----:B------:R-:W-:Y:S01]  /*12d0*/  IMAD.U32 R175, RZ, RZ, UR4 ;  /* 0x00000004ffaf7e24 */ /* 0x000fe2000f8e00ff */
[----:B--2---:R-:W-:Y:S06]  /*12e0*/  BRA.U UP4, `(.L_x_17) ;  /* 0x0000000104307547 */ /* 0x004fec000b800000 */
[----:B------:R-:W-:Y:S01]  /*12f0*/  R2UR UR5, R175 ;  /* 0x00000000af0572ca */ /* 0x000fe200000e0000 */
[----:B------:R-:W-:Y:S01]  /*1300*/  UMOV UR7, 0x3 ;  /* 0x0000000300077882 */ /* 0x000fe20000000000 */
[----:B------:R-:W-:-:S11]  /*1310*/  R2UR UR4, R176 ;  /* 0x00000000b00472ca */ /* 0x000fd600000e0000 */
[----:B------:R-:W-:-:S04]  /*1320*/  UISETP.NE.AND UP0, UPT, UR5, URZ, UPT ;  /* 0x000000ff0500728c */ /* 0x000fc8000bf05270 */
[----:B------:R-:W-:Y:S02]  /*1330*/  UISETP.LT.U32.OR UP0, UPT, UR4, 0x2, !UP0 ;  /* 0x000000020400788c */ /* 0x000fe4000c701470 */
[----:B------:R-:W-:Y:S02]  /*1340*/  ULOP3.LUT UR4, UR4, 0xfffffffe, URZ, 0xc0, !UPT ;  /* 0xfffffffe04047892 */ /* 0x000fe4000f8ec0ff */
[----:B------:R-:W-:Y:S02]  /*1350*/  USEL UR6, URZ, 0x1, !UP0 ;  /* 0x00000001ff067887 */ /* 0x000fe4000c000000 */
[----:B------:R-:W-:Y:S02]  /*1360*/  USEL UR5, URZ, 0x2, !UP0 ;  /* 0x00000002ff057887 */ /* 0x000fe4000c000000 */
[----:B------:R-:W-:Y:S02]  /*1370*/  USHF.L.U32 UR4, UR7, UR4, URZ ;  /* 0x0000000407047299 */ /* 0x000fe400080006ff */
[----:B------:R-:W-:-:S04]  /*1380*/  UIADD3 UR5, UPT, UPT, UR6, UR5, URZ ;  /* 0x0000000506057290 */ /* 0x000fc8000fffe0ff */
[----:B------:R-:W-:Y:S02]  /*1390*/  IMAD.U32 R0, RZ, RZ, UR4 ;  /* 0x00000004ff007e24 */ /* 0x000fe4000f8e00ff */
[----:B------:R-:W-:-:S07]  /*13a0*/  IMAD.U32 R2, RZ, RZ, UR5 ;  /* 0x00000005ff027e24 */ /* 0x000fce000f8e00ff */
.L_x_17:
[----:B------:R-:W1:Y:S01]  /*13b0*/  S2UR UR51, SR_CTAID.Z ;  /* 0x00000000003379c3 */ /* 0x000e620000002700 */
[----:B------:R-:W-:Y:S01]  /*13c0*/  UISETP.GE.AND UP0, UPT, UR19, 0x1, UPT ;  /* 0x000000011300788c */ /* 0x000fe2000bf06270 */
[----:B------:R-:W-:-:S08]  /*13d0*/  UMOV UR50, UR20 ;  /* 0x0000001400327c82 */ /* 0x000fd00008000000 */
[----:B------:R-:W-:Y:S05]  /*13e0*/  BRA.U !UP0, `(.L_x_18) ;  /* 0x0000000108d47547 */ /* 0x000fea000b800000 */
[----:B------:R-:W2:Y:S01]  /*13f0*/  LDCU.128 UR12, c[0x0][0xb10] ;  /* 0x00016200ff0c77ac */ /* 0x000ea20008000c00 */
[----:B------:R-:W3:Y:S01]  /*1400*/  LDCU UR22, c[0x0][0xb0c] ;  /* 0x00016180ff1677ac */ /* 0x000ee20008000800 */
[----:B------:R-:W4:Y:S01]  /*1410*/  LDCU UR6, c[0x0][0x370] ;  /* 0x00006e00ff0677ac */ /* 0x000f220008000800 */
[----:B------:R-:W1:Y:S01]  /*1420*/  LDCU UR7, c[0x0][0x374] ;  /* 0x00006e80ff0777ac */ /* 0x000e620008000800 */
[----:B------:R-:W1:Y:S01]  /*1430*/  LDCU UR23, c[0x0][0xb20] ;  /* 0x00016400ff1777ac */ /* 0x000e620008000800 */
[----:B--2---:R-:W-:Y:S02]  /*1440*/  UIMAD.WIDE.U32 UR4, UR20, UR12, URZ ;  /* 0x0000000c140472a5 */ /* 0x004fe4000f8e00ff */
[----:B---3--:R-:W-:Y:S01]  /*1450*/  UISETP.NE.AND UP0, UPT, UR22, 0x1, UPT ;  /* 0x000000011600788c */ /* 0x008fe2000bf05270 */
[----:B------:R-:W2:Y:S01]  /*1460*/  LDCU.64 UR8, c[0x0][0xb28] ;  /* 0x00016500ff0877ac */ /* 0x000ea20008000a00 */
[----:B----4-:R-:W-:-:S03]  /*1470*/  UIMAD.WIDE.U32 UR10, UR6, UR12, URZ ;  /* 0x0000000c060a72a5 */ /* 0x010fc6000f8e00ff */
[----:B------:R-:W-:Y:S01]  /*1480*/  UMOV UR4, UR5 ;  /* 0x0000000500047c82 */ /* 0x000fe20008000000 */
[----:B------:R-:W-:Y:S02]  /*1490*/  UISETP.NE.AND UP2, UPT, UR19, 0x1, UPT ;  /* 0x000000011300788c */ /* 0x000fe4000bf45270 */
[----:B------:R-:W-:Y:S01]  /*14a0*/  USHF.R.U32.HI UR4, URZ, UR13, UR4 ;  /* 0x0000000dff047299 */ /* 0x000fe20008011604 */
[----:B------:R-:W-:Y:S01]  /*14b0*/  UMOV UR10, UR11 ;  /* 0x0000000b000a7c82 */ /* 0x000fe20008000000 */
[----:B------:R-:W-:Y:S02]  /*14c0*/  UIMAD.WIDE.U32 UR16, UR21, UR15, URZ ;  /* 0x0000000f151072a5 */ /* 0x000fe4000f8e00ff */
[----:B------:R-:W-:Y:S02]  /*14d0*/  USEL UR5, UR20, UR4, !UP0 ;  /* 0x0000000414057287 */ /* 0x000fe4000c000000 */
[----:B------:R-:W-:Y:S02]  /*14e0*/  @UP0 USHF.R.U32.HI UR6, URZ, UR13, UR10 ;  /* 0x0000000dff060299 */ /* 0x000fe4000801160a */
[----:B------:R-:W-:-:S02]  /*14f0*/  UISETP.NE.AND UP0, UPT, UR14, 0x1, UPT ;  /* 0x000000010e00788c */ /* 0x000fc4000bf05270 */
[----:B-1----:R-:W-:Y:S02]  /*1500*/  UIMAD.WIDE.U32 UR10, UR7, UR15, URZ ;  /* 0x0000000f070a72a5 */ /* 0x002fe4000f8e00ff */
[----:B--2---:R-:W-:Y:S01]  /*1510*/  UIMAD.WIDE.U32 UR12, UR6, UR8, URZ ;  /* 0x00000008060c72a5 */ /* 0x004fe2000f8e00ff */
[----:B------:R-:W-:Y:S01]  /*1520*/  UMOV UR4, UR17 ;  /* 0x0000001100047c82 */ /* 0x000fe20008000000 */
[----:B------:R-:W-:-:S03]  /*1530*/  UIADD3 UR50, UPT, UPT, -UR5, URZ, URZ ;  /* 0x000000ff05327290 */ /* 0x000fc6000fffe1ff */
[----:B------:R-:W-:Y:S01]  /*1540*/  UMOV UR10, UR11 ;  /* 0x0000000b000a7c82 */ /* 0x000fe20008000000 */
[----:B------:R-:W-:Y:S02]  /*1550*/  USHF.R.U32.HI UR4, URZ, UR23, UR4 ;  /* 0x00000017ff047299 */ /* 0x000fe40008011604 */
[----:B------:R-:W-:Y:S01]  /*1560*/  @UP0 USHF.R.U32.HI UR7, URZ, UR23, UR10 ;  /* 0x00000017ff070299 */ /* 0x000fe2000801160a */
[----:B------:R-:W-:Y:S01]  /*1570*/  UMOV UR12, UR13 ;  /* 0x0000000d000c7c82 */ /* 0x000fe20008000000 */
[----:B------:R-:W-:Y:S02]  /*1580*/  USEL UR4, UR21, UR4, !UP0 ;  /* 0x0000000415047287 */ /* 0x000fe4000c000000 */
[----:B------:R-:W-:Y:S02]  /*1590*/  UIMAD.WIDE.U32 UR10, UR7, UR8, URZ ;  /* 0x00000008070a72a5 */ /* 0x000fe4000f8e00ff */
[----:B------:R-:W-:Y:S02]  /*15a0*/  @UP2 USHF.R.U32.HI UR6, URZ, UR9, UR12 ;  /* 0x00000009ff062299 */ /* 0x000fe4000801160c */
[----:B------:R-:W-:-:S02]  /*15b0*/  UIMAD.WIDE.U32 UR12, UR4, UR8, URZ ;  /* 0x00000008040c72a5 */ /* 0x000fc4000f8e00ff */
[----:B------:R-:W-:Y:S01]  /*15c0*/  UIMAD UR50, UR22, UR50, UR20 ;  /* 0x00000032163272a4 */ /* 0x000fe2000f8e0214 */
[----:B------:R-:W-:Y:S02]  /*15d0*/  UMOV UR10, UR11 ;  /* 0x0000000b000a7c82 */ /* 0x000fe40008000000 */
[----:B------:R-:W-:Y:S02]  /*15e0*/  @UP2 USHF.R.U32.HI UR7, URZ, UR9, UR10 ;  /* 0x00000009ff072299 */ /* 0x000fe4000801160a */
[----:B------:R-:W-:Y:S02]  /*15f0*/  UIMAD UR10, UR6, UR19, URZ ;  /* 0x00000013060a72a4 */ /* 0x000fe4000f8e02ff */
[----:B------:R-:W-:-:S04]  /*1600*/  UIMAD UR7, UR7, UR19, URZ ;  /* 0x00000013070772a4 */ /* 0x000fc8000f8e02ff */
[----:B------:R-:W-:-:S03]  /*1610*/  UISETP.GE.AND UP0, UPT, UR4, UR7, UPT ;  /* 0x000000070400728c */ /* 0x000fc6000bf06270 */
[----:B------:R-:W-:Y:S01]  /*1620*/  UMOV UR7, UR13 ;  /* 0x0000000d00077c82 */ /* 0x000fe20008000000 */
[----:B------:R-:W-:Y:S02]  /*1630*/  UISETP.GE.OR UP0, UPT, UR5, UR10, UP0 ;  /* 0x0000000a0500728c */ /* 0x000fe40008706670 */
[----:B------:R-:W-:Y:S02]  /*1640*/  UIMAD.WIDE.U32 UR10, UR5, UR8, URZ ;  /* 0x00000008050a72a5 */ /* 0x000fe4000f8e00ff */
[----:B------:R-:W-:Y:S02]  /*1650*/  USHF.R.U32.HI UR7, URZ, UR9, UR7 ;  /* 0x00000009ff077299 */ /* 0x000fe40008011607 */
[----:B------:R-:W-:Y:S02]  /*1660*/  UIADD3 UR10, UPT, UPT, -UR4, URZ, URZ ;  /* 0x000000ff040a7290 */ /* 0x000fe4000fffe1ff */
[----:B------:R-:W-:Y:S02]  /*1670*/  USEL UR7, UR4, UR7, !UP2 ;  /* 0x0000000704077287 */ /* 0x000fe4000d000000 */
[----:B------:R-:W-:Y:S01]  /*1680*/  UIMAD UR10, UR14, UR10, UR21 ;  /* 0x0000000a0e0a72a4 */ /* 0x000fe2000f8e0215 */
[----:B------:R-:W-:-:S02]  /*1690*/  @!UP0 UMOV UR8, UR11 ;  /* 0x0000000b00088c82 */ /* 0x000fc40008000000 */
[----:B------:R-:W-:Y:S02]  /*16a0*/  @!UP0 USHF.R.U32.HI UR8, URZ, UR9, UR8 ;  /* 0x00000009ff088299 */ /* 0x000fe40008011608 */
[----:B------:R-:W-:Y:S02]  /*16b0*/  UIADD3 UR9, UPT, UPT, -UR7, URZ, URZ ;  /* 0x000000ff07097290 */ /* 0x000fe4000fffe1ff */
[----:B------:R-:W-:Y:S02]  /*16c0*/  @!UP0 USEL UR8, UR5, UR8, !UP2 ;  /* 0x0000000805088287 */ /* 0x000fe4000d000000 */
[----:B------:R-:W-:Y:S02]  /*16d0*/  UIMAD UR9, UR19, UR9, UR4 ;  /* 0x00000009130972a4 */ /* 0x000fe4000f8e0204 */
[----:B------:R-:W-:Y:S02]  /*16e0*/  @!UP0 UIADD3 UR7, UPT, UPT, UR7, -UR8, URZ ;  /* 0x8000000807078290 */ /* 0x000fe4000fffe0ff */
[----:B------:R-:W-:-:S02]  /*16f0*/  @!UP0 UIMAD UR6, UR9, UR6, UR8 ;  /* 0x00000006090682a4 */ /* 0x000fc4000f8e0208 */
[----:B------:R-:W-:-:S04]  /*1700*/  @!UP0 UIMAD UR4, UR7, UR19, UR5 ;  /* 0x00000013070482a4 */ /* 0x000fc8000f8e0205 */
[----:B------:R-:W-:Y:S01]  /*1710*/  UIMAD UR21, UR4, UR14, UR10 ;  /* 0x0000000e041572a4 */ /* 0x000fe2000f8e020a */
[----:B------:R-:W-:Y:S02]  /*1720*/  @!UP0 UMOV UR5, UR6 ;  /* 0x0000000600058c82 */ /* 0x000fe40008000000 */
[----:B------:R-:W-:-:S12]  /*1730*/  UIMAD UR50, UR5, UR22, UR50 ;  /* 0x00000016053272a4 */ /* 0x000fd8000f8e0232 */
.L_x_18:
[----:B------:R-:W-:-:S09]  /*1740*/  UISETP.NE.AND UP0, UPT, UR24, 0x1, UPT ;  /* 0x000000011800788c */ /* 0x000fd2000bf05270 */
[----:B------:R-:W-:Y:S05]  /*1750*/  BRA.U UP0, `(.L_x_19) ;  /* 0x0000000100407547 */ /* 0x000fea000b800000 */
[----:B------:R-:W2:Y:S01]  /*1760*/  LDCU.128 UR8, c[0x0][0xb10] ;  /* 0x00016200ff0877ac */ /* 0x000ea20008000c00 */
[----:B------:R-:W3:Y:S01]  /*1770*/  LDCU UR12, c[0x0][0xb0c] ;  /* 0x00016180ff0c77ac */ /* 0x000ee20008000800 */
[----:B------:R-:W4:Y:S01]  /*1780*/  LDCU UR13, c[0x0][0xb20] ;  /* 0x00016400ff0d77ac */ /* 0x000f220008000800 */
[----:B--2---:R-:W-:Y:S02]  /*1790*/  UIMAD.WIDE.U32 UR4, UR50, UR8, URZ ;  /* 0x00000008320472a5 */ /* 0x004fe4000f8e00ff */
[----:B------:R-:W-:Y:S02]  /*17a0*/  UIMAD.WIDE.U32 UR6, UR21, UR11, URZ ;  /* 0x0000000b150672a5 */ /* 0x000fe4000f8e00ff */
[----:B---3--:R-:W-:Y:S02]  /*17b0*/  UISETP.NE.AND UP0, UPT, UR12, 0x1, UPT ;  /* 0x000000010c00788c */ /* 0x008fe4000bf05270 */
[----:B------:R-:W-:-:S03]  /*17c0*/  USHF.R.U32.HI UR5, URZ, UR9, UR5 ;  /* 0x00000009ff057299 */ /* 0x000fc60008011605 */
[----:B------:R-:W-:Y:S01]  /*17d0*/  UMOV UR4, UR7 ;  /* 0x0000000700047c82 */ /* 0x000fe20008000000 */
[----:B------:R-:W-:Y:S02]  /*17e0*/  USEL UR5, UR50, UR5, !UP0 ;  /* 0x0000000532057287 */ /* 0x000fe4000c000000 */
[----:B------:R-:W-:Y:S02]  /*17f0*/  UISETP.NE.AND UP0, UPT, UR10, 0x1, UPT ;  /* 0x000000010a00788c */ /* 0x000fe4000bf05270 */
[----:B----4-:R-:W-:-:S04]  /*1800*/  USHF.R.U32.HI UR4, URZ, UR13, UR4 ;  /* 0x0000000dff047299 */ /* 0x010fc80008011604 */
[----:B------:R-:W-:-:S04]  /*1810*/  USEL UR4, UR21, UR4, !UP0 ;  /* 0x0000000415047287 */ /* 0x000fc8000c000000 */
[----:B------:R-:W-:Y:S02]  /*1820*/  UIADD3 UR6, UPT, UPT, -UR4, UR5, URZ ;  /* 0x0000000504067290 */ /* 0x000fe4000fffe1ff */
[----:B------:R-:W-:Y:S02]  /*1830*/  UIADD3 UR4, UPT, UPT, UR4, -UR5, URZ ;  /* 0x8000000504047290 */ /* 0x000fe4000fffe0ff */
[----:B------:R-:W-:Y:S02]  /*1840*/  UIMAD UR21, UR6, UR10, UR21 ;  /* 0x0000000a061572a4 */ /* 0x000fe4000f8e0215 */
[----:B------:R-:W-:-:S12]  /*1850*/  UIMAD UR50, UR4, UR12, UR50 ;  /* 0x0000000c043272a4 */ /* 0x000fd8000f8e0232 */
.L_x_19:
[----:B------:R-:W-:Y:S05]  /*1860*/  BRA.U !UP6, `(.L_x_20) ;  /* 0x000000010e0c7547 */ /* 0x000fea000b800000 */
[----:B------:R-:W-:Y:S01]  /*1870*/  UCGABAR_WAIT ;  /* 0x0000000000007dc7 */ /* 0x000fe20008000000 */
[----:B------:R-:W-:Y:S01]  /*1880*/  CCTL.IVALL ;  /* 0x00000000ff00798f */ /* 0x000fe20002000000 */
[----:B------:R-:W-:Y:S05]  /*1890*/  BRA `(.L_x_21) ;  /* 0x0000000000047947 */ /* 0x000fea0003800000 */
.L_x_20:
[----:B------:R-:W-:Y:S06]  /*18a0*/  BAR.SYNC.DEFER_BLOCKING 0x0 ;  /* 0x0000000000007b1d */ /* 0x000fec0000010000 */
.L_x_21:
[----:B------:R-:W-:Y:S05]  /*18b0*/  BRA.U UP5, `(.L_x_22) ;  /* 0x0000002905447547 */ /* 0x000fea000b800000 */
[----:B------:R-:W2:Y:S01]  /*18c0*/  LDCU UR5, c[0x0][0x388] ;  /* 0x00007100ff0577ac */ /* 0x000ea20008000800 */
[----:B------:R-:W-:Y:S01]  /*18d0*/  PLOP3.LUT P1, PT, PT, PT, UP3, 0x80, 0x8 ;  /* 0x000000000008781c */ /* 0x000fe20003f2f038 */
[----:B------:R-:W-:Y:S01]  /*18e0*/  IMAD.MOV.U32 R2, RZ, RZ, RZ ;  /* 0x000000ffff027224 */ /* 0x000fe200078e00ff */
[----:B------:R-:W-:Y:S01]  /*18f0*/  ISETP.EQ.OR P2, PT, R3, RZ, P3 ;  /* 0x000000ff0300720c */ /* 0x000fe20001f42670 */
[----:B------:R-:W3:Y:S01]  /*1900*/  LDCU UR6, c[0x0][0x38c] ;  /* 0x00007180ff0677ac */ /* 0x000ee20008000800 */
[----:B------:R-:W-:Y:S01]  /*1910*/  PLOP3.LUT P1, PT, P1, PT, PT, 0x8, 0x80 ;  /* 0x000000000080781c */ /* 0x000fe20000f2e170 */
[----:B------:R-:W4:Y:S01]  /*1920*/  LDCU UR48, c[0x0][0x390] ;  /* 0x00007200ff3077ac */ /* 0x000f220008000800 */
[----:B------:R-:W-:Y:S01]  /*1930*/  UISETP.NE.AND UP1, UPT, UR18, URZ, UPT ;  /* 0x000000ff1200728c */ /* 0x000fe2000bf25270 */
[----:B------:R-:W1:Y:S01]  /*1940*/  LDCU UR47, c[0x0][0x370] ;  /* 0x00006e00ff2f77ac */ /* 0x000e620008000800 */
[----:B--2---:R-:W-:Y:S02]  /*1950*/  UIADD3 UR5, UPT, UPT, UR5, 0x1f, URZ ;  /* 0x0000001f05057890 */ /* 0x004fe4000fffe0ff */
[----:B------:R-:W-:-:S02]  /*1960*/  USEL UR33, UR49, 0x2, UP1 ;  /* 0x0000000231217887 */ /* 0x000fc40008800000 */
[----:B------:R-:W-:Y:S01]  /*1970*/  USHF.R.S32.HI UR4, URZ, 0x1f, UR5 ;  /* 0x0000001fff047899 */ /* 0x000fe20008011405 */
[----:B------:R-:W2:Y:S03]  /*1980*/  LDCU.64 UR36, c[0x0][0x348] ;  /* 0x00006900ff2477ac */ /* 0x000ea60008000a00 */
[----:B------:R-:W-:Y:S02]  /*1990*/  ULEA.HI UR4, UR4, UR5, URZ, 0x5 ;  /* 0x0000000504047291 */ /* 0x000fe4000f8f28ff */
[----:B------:R-:W-:Y:S02]  /*19a0*/  USHF.L.U32 UR5, UR20, 0x6, URZ ;  /* 0x0000000614057899 */ /* 0x000fe400080006ff */
[----:B------:R-:W-:Y:S02]  /*19b0*/  USHF.R.S32.HI UR4, URZ, 0x5, UR4 ;  /* 0x00000005ff047899 */ /* 0x000fe40008011404 */
[----:B-1----:R-:W-:-:S02]  /*19c0*/  ULOP3.LUT UR51, UR5, 0x40, URZ, 0xc0, !UPT ;  /* 0x0000004005337892 */ /* 0x002fc4000f8ec0ff */
[----:B---3--:R-:W-:Y:S02]  /*19d0*/  UIMAD UR4, UR4, UR6, URZ ;  /* 0x00000006040472a4 */ /* 0x008fe4000f8e02ff */
[----:B------:R-:W-:Y:S02]  /*19e0*/  USHF.L.U32 UR52, UR20, 0x7, URZ ;  /* 0x0000000714347899 */ /* 0x000fe400080006ff */
[----:B----4-:R-:W-:Y:S01]  /*19f0*/  UIMAD UR48, UR4, UR48, URZ ;  /* 0x00000030043072a4 */ /* 0x010fe2000f8e02ff */
[----:B------:R-:W1:Y:S03]  /*1a00*/  LDCU UR46, c[0x0][0x374] ;  /* 0x00006e80ff2e77ac */ /* 0x000e660008000800 */
[----:B------:R-:W-:Y:S02]  /*1a10*/  UISETP.NE.AND UP2, UPT, UR48, URZ, UPT ;  /* 0x000000ff3000728c */ /* 0x000fe4000bf45270 */
[----:B------:R-:W-:Y:S01]  /*1a20*/  UISETP.LT.U32.AND UP0, UPT, UR48, 0x20, UPT ;  /* 0x000000203000788c */ /* 0x000fe2000bf01070 */
[----:B------:R-:W-:Y:S01]  /*1a30*/  UMOV UR23, 0x1 ;  /* 0x0000000100177882 */ /* 0x000fe20000000000 */
[----:B------:R-:W-:-:S02]  /*1a40*/  UMOV UR26, URZ ;  /* 0x000000ff001a7c82 */ /* 0x000fc40008000000 */
[----:B------:R-:W-:Y:S01]  /*1a50*/  USEL UR4, UR48, 0x20, UP0 ;  /* 0x0000002030047887 */ /* 0x000fe20008000000 */
[----:B------:R-:W-:Y:S01]  /*1a60*/  UMOV UR27, URZ ;  /* 0x000000ff001b7c82 */ /* 0x000fe20008000000 */
[----:B------:R-:W-:Y:S02]  /*1a70*/  UMOV UR34, URZ ;  /* 0x000000ff00227c82 */ /* 0x000fe40008000000 */
[----:B------:R-:W-:Y:S02]  /*1a80*/  UIADD3 UR5, UPT, UPT, UR4, -0x1, URZ ;  /* 0xffffffff04057890 */ /* 0x000fe4000fffe0ff */
[----:B------:R-:W-:Y:S02]  /*1a90*/  @!UP2 UIADD3 UR5, UPT, UPT, UR4, URZ, URZ ;  /* 0x000000ff0405a290 */ /* 0x000fe4000fffe0ff */
[----:B------:R-:W-:Y:S02]  /*1aa0*/  UIADD3 UR45, UPT, UPT, UR48, -UR4, URZ ;  /* 0x80000004302d7290 */ /* 0x000fe4000fffe0ff */
[----:B-12---:R-:W-:-:S12]  /*1ab0*/  UIADD3 UR49, UPT, UPT, UR5, 0x1, URZ ;  /* 0x0000000105317890 */ /* 0x006fd8000fffe0ff */
.L_x_40:
[----:B------:R-:W1:Y:S01]  /*1ac0*/  S2UR UR25, SR_CgaCtaId ;  /* 0x00000000001979c3 */ /* 0x000e620000008800 */
[----:B------:R-:W-:Y:S01]  /*1ad0*/  UMOV UR4, 0x400 ;  /* 0x0000040000047882 */ /* 0x000fe20000000000 */
[----:B------:R-:W-:Y:S01]  /*1ae0*/  MOV R0, UR23 ;  /* 0x0000001700007c02 */ /* 0x000fe20008000f00 */
[----:B------:R-:W-:Y:S02]  /*1af0*/  UISETP.NE.AND UP0, UPT, UR48, URZ, UPT ;  /* 0x000000ff3000728c */ /* 0x000fe4000bf05270 */
[----:B------:R-:W-:Y:S01]  /*1b00*/  ULEA UR19, UR21, UR51, 0x7 ;  /* 0x0000003315137291 */ /* 0x000fe2000f8e38ff */
[----:B------:R-:W-:Y:S01]  /*1b10*/  SHF.L.U32 R0, R0, 0x1f, RZ ;  /* 0x0000001f00007819 */ /* 0x000fe200000006ff */
[----:B------:R-:W-:Y:S01]  /*1b20*/  UMOV UR24, URZ ;  /* 0x000000ff00187c82 */ /* 0x000fe20008000000 */
[----:B------:R-:W-:Y:S01]  /*1b30*/  UMOV UR21, URZ ;  /* 0x000000ff00157c82 */ /* 0x000fe20008000000 */
[----:B------:R-:W-:Y:S01]  /*1b40*/  UMOV UR20, URZ ;  /* 0x000000ff00147c82 */ /* 0x000fe20008000000 */
[----:B-1----:R-:W-:-:S04]  /*1b50*/  ULEA UR25, UR25, UR4, 0x18 ;  /* 0x0000000419197291 */ /* 0x002fc8000f8ec0ff */
[----:B------:R-:W-:-:S09]  /*1b60*/  ULEA UR4, UR26, UR25, 0x3 ;  /* 0x000000191a047291 */ /* 0x000fd2000f8e18ff */
[----:B------:R1:W2:Y:S01]  /*1b70*/  SYNCS.PHASECHK.TRANS64.TRYWAIT P0, [UR4+0x100], R0 ;  /* 0x00010000ff0075a7 */ /* 0x0002a20008001104 */
[----:B------:R-:W-:-:S04]  /*1b80*/  ULEA.HI UR4, UR50, UR50, URZ, 0x1 ;  /* 0x0000003232047291 */ /* 0x000fc8000f8f08ff */
[----:B------:R-:W-:-:S04]  /*1b90*/  USHF.L.U32 UR4, UR4, 0x7, URZ ;  /* 0x0000000704047899 */ /* 0x000fc800080006ff */
[----:B------:R-:W-:-:S04]  /*1ba0*/  ULOP3.LUT UR4, UR4, 0xffffff00, URZ, 0xc0, !UPT ;  /* 0xffffff0004047892 */ /* 0x000fc8000f8ec0ff */
[----:B------:R-:W-:Y:S01]  /*1bb0*/  ULOP3.LUT UR35, UR4, 0x80, UR52, 0xf8, !UPT ;  /* 0x0000008004237892 */ /* 0x000fe2000f8ef834 */
[----:B------:R-:W-:Y:S11]  /*1bc0*/  BRA.U !UP0, `(.L_x_23) ;  /* 0x0000000508607547 */ /* 0x000ff6000b800000 */
[----:B------:R-:W3:Y:S01]  /*1bd0*/  LDCU.128 UR8, c[0x0][0x480] ;  /* 0x00009000ff0877ac */ /* 0x000ee20008000c00 */
[----:B------:R-:W4:Y:S01]  /*1be0*/  LDCU.64 UR12, c[0x0][0x490] ;  /* 0x00009200ff0c77ac */ /* 0x000f220008000a00 */
[----:B------:R-:W1:Y:S01]  /*1bf0*/  LDCU.64 UR20, c[0x0][0x4b0] ;  /* 0x00009600ff1477ac */ /* 0x000e620008000a00 */
[----:B------:R-:W1:Y:S01]  /*1c00*/  LDCU.64 UR16, c[0x0][0x4d0] ;  /* 0x00009a00ff1077ac */ /* 0x000e620008000a00 */
[----:B------:R-:W1:Y:S01]  /*1c10*/  LDCU UR43, c[0x0][0x390] ;  /* 0x00007200ff2b77ac */ /* 0x000e620008000800 */
[----:B---3--:R-:W-:Y:S02]  /*1c20*/  UIMAD.WIDE.U32 UR4, UR35, UR9, URZ ;  /* 0x00000009230472a5 */ /* 0x008fe4000f8e00ff */
[----:B------:R-:W-:Y:S01]  /*1c30*/  UISETP.NE.AND UP0, UPT, UR8, 0x1, UPT ;  /* 0x000000010800788c */ /* 0x000fe2000bf05270 */
[----:B------:R-:W3:Y:S04]  /*1c40*/  LDCU UR44, c[0x0][0x38c] ;  /* 0x00007180ff2c77ac */ /* 0x000ee80008000800 */
[----:B------:R-:W-:Y:S01]  /*1c50*/  UMOV UR4, UR5 ;  /* 0x0000000500047c82 */ /* 0x000fe20008000000 */
[----:B------:R-:W1:Y:S01]  /*1c60*/  LDCU.64 UR14, c[0x0][0x4b8] ;  /* 0x00009700ff0e77ac */ /* 0x000e620008000a00 */
[----:B------:R-:W-:-:S02]  /*1c70*/  USHF.R.U32.HI UR6, URZ, UR10, UR4 ;  /* 0x0000000aff067299 */ /* 0x000fc40008011604 */
[----:B------:R-:W-:Y:S02]  /*1c80*/  UIADD3 UR34, UPT, UPT, UR49, UR27, URZ ;  /* 0x0000001b31227290 */ /* 0x000fe4000fffe0ff */
[----:B------:R-:W-:Y:S02]  /*1c90*/  USEL UR6, UR35, UR6, !UP0 ;  /* 0x0000000623067287 */ /* 0x000fe4000c000000 */
[----:B------:R-:W-:Y:S02]  /*1ca0*/  UISETP.NE.AND UP0, UPT, UR11, 0x1, UPT ;  /* 0x000000010b00788c */ /* 0x000fe4000bf05270 */
[----:B----4-:R-:W-:Y:S02]  /*1cb0*/  UIMAD.WIDE.U32 UR4, UR6, UR12, URZ ;  /* 0x0000000c060472a5 */ /* 0x010fe4000f8e00ff */
[----:B------:R-:W-:Y:S01]  /*1cc0*/  UIADD3 UR7, UPT, UPT, -UR6, URZ, URZ ;  /* 0x000000ff06077290 */ /* 0x000fe2000fffe1ff */
[----:B------:R-:W-:-:S03]  /*1cd0*/  UMOV UR24, URZ ;  /* 0x000000ff00187c82 */ /* 0x000fc60008000000 */
[----:B------:R-:W-:Y:S01]  /*1ce0*/  UIMAD UR7, UR8, UR7, UR35 ;  /* 0x00000007080772a4 */ /* 0x000fe2000f8e0223 */
[----:B------:R-:W-:Y:S02]  /*1cf0*/  UMOV UR4, UR5 ;  /* 0x0000000500047c82 */ /* 0x000fe40008000000 */
[----:B------:R-:W-:Y:S02]  /*1d00*/  USHF.R.U32.HI UR13, URZ, UR13, UR4 ;  /* 0x0000000dff0d7299 */ /* 0x000fe40008011604 */
[----:B------:R-:W4:Y:S02]  /*1d10*/  LDCU.64 UR4, c[0x0][0x4d8] ;  /* 0x00009b00ff0477ac */ /* 0x000f240008000a00 */
[----:B------:R-:W-:-:S04]  /*1d20*/  USEL UR13, UR6, UR13, !UP0 ;  /* 0x0000000d060d7287 */ /* 0x000fc8000c000000 */
[----:B------:R-:W-:-:S04]  /*1d30*/  UIADD3 UR12, UPT, UPT, -UR13, URZ, URZ ;  /* 0x000000ff0d0c7290 */ /* 0x000fc8000fffe1ff */
[----:B------:R-:W-:Y:S02]  /*1d40*/  UIMAD UR12, UR11, UR12, UR6 ;  /* 0x0000000c0b0c72a4 */ /* 0x000fe4000f8e0206 */
[----:B-1----:R-:W-:Y:S02]  /*1d50*/  UIMAD UR11, UR7, UR20, UR16 ;  /* 0x00000014070b72a4 */ /* 0x002fe4000f8e0210 */
[----:B------:R-:W-:Y:S01]  /*1d60*/  UIMAD UR12, UR12, UR21, UR17 ;  /* 0x000000150c0c72a4 */ /* 0x000fe2000f8e0211 */
[----:B------:R-:W-:Y:S01]  /*1d70*/  UMOV UR6, UR26 ;  /* 0x0000001a00067c82 */ /* 0x000fe20008000000 */
[----:B------:R-:W-:Y:S01]  /*1d80*/  UMOV UR20, URZ ;  /* 0x000000ff00147c82 */ /* 0x000fe20008000000 */
[----:B---3--:R-:W-:-:S09]  /*1d90*/  UMOV UR21, URZ ;  /* 0x000000ff00157c82 */ /* 0x008fd20008000000 */
.L_x_29:
[----:B------:R-:W-:Y:S01]  /*1da0*/  @!P3 MOV R3, 0x3000 ;  /* 0x000030000003b802 */ /* 0x000fe20000000f00 */
[----:B------:R-:W-:Y:S01]  /*1db0*/  ULEA UR9, UR6, UR25, 0x3 ;  /* 0x0000001906097291 */ /* 0x000fe2000f8e18ff */
[----:B-12---:R-:W-:Y:S11]  /*1dc0*/  @P0 BRA `(.L_x_24) ;  /* 0x0000000000100947 */ /* 0x006ff60003800000 */
[----:B------:R-:W-:Y:S04]  /*1dd0*/  MOV R0, UR23 ;  /* 0x0000001700007c02 */ /* 0x000fe80008000f00 */
[----:B------:R-:W-:Y:S04]  /*1de0*/  SHF.L.U32 R5, R0, 0x1f, RZ ;  /* 0x0000001f00057819 */ /* 0x000fe800000006ff */
[----:B------:R-:W1:Y:S02]  /*1df0*/  SYNCS.PHASECHK.TRANS64.TRYWAIT P0, [UR9+0x100], R5 ;  /* 0x00010005ff0075a7 */ /* 0x000e640008001109 */
[----:B-1----:R-:W-:Y:S05]  /*1e00*/  @!P0 BRA `(.L_x_25) ;  /* 0x0000008400908947 */ /* 0x002fea0003800000 */
.L_x_24:
[----:B------:R2:W-:Y:S01]  /*1e10*/  @!P3 SYNCS.ARRIVE.TRANS64 RZ, [UR9], R3 ;  /* 0x00000003ffffb9a7 */ /* 0x0005e20008000009 */
[----:B------:R-:W-:Y:S04]  /*1e20*/  ULOP3.LUT UR7, UR33, 0x2, URZ, 0xfc, !UPT ;  /* 0x0000000221077892 */ /* 0x000fe8000f8efcff */
[----:B------:R-:W-:Y:S09]  /*1e30*/  UISETP.NE.AND UP0, UPT, UR7, 0x2, UPT ;  /* 0x000000020700788c */ /* 0x000ff2000bf05270 */
[----:B------:R-:W-:Y:S05]  /*1e40*/  BRA.U UP0, `(.L_x_26) ;  /* 0x0000000100047547 */ /* 0x000fea000b800000 */
[----:B----4-:R-:W-:Y:S05]  /*1e50*/  BPT.TRAP 0x1 ;  /* 0x000000040000795c */ /* 0x010fea0000300000 */
.L_x_26:
[----:B------:R-:W-:Y:S04]  /*1e60*/  BSSY.RECONVERGENT B0, `(.L_x_27) ;  /* 0x0000003000007945 */ /* 0x000fe80003800200 */
[----:B------:R-:W-:Y:S05]  /*1e70*/  @P2 BRA `(.L_x_28) ;  /* 0x0000000000042947 */ /* 0x000fea0003800000 */
[----:B----4-:R-:W-:Y:S05]  /*1e80*/  BPT.TRAP 0x1 ;  /* 0x000000040000795c */ /* 0x010fea0000300000 */
.L_x_28:
[----:B----4-:R-:W-:Y:S05]  /*1e90*/  BSYNC.RECONVERGENT B0 ;  /* 0x0000000000007941 */ /* 0x010fea0003800200 */
.L_x_27:
[----:B------:R-:W-:Y:S02]  /*1ea0*/  UIADD3 UR7, UPT, UPT, UR6, 0x1, URZ ;  /* 0x0000000106077890 */ /* 0x000fe4000fffe0ff */
[----:B------:R-:W-:Y:S02]  /*1eb0*/  ULEA UR16, UR6, UR25, 0xb ;  /* 0x0000001906107291 */ /* 0x000fe4000f8e58ff */
[----:B------:R-:W-:Y:S02]  /*1ec0*/  UISETP.NE.AND UP0, UPT, UR7, 0x20, UPT ;  /* 0x000000200700788c */ /* 0x000fe4000bf05270 */
[----:B------:R-:W-:Y:S02]  /*1ed0*/  UIADD3 UR30, UP1, UPT, UR36, 0x80, URZ ;  /* 0x00000080241e7890 */ /* 0x000fe4000ff3e0ff */
[----:B------:R-:W-:Y:S02]  /*1ee0*/  USEL UR8, URZ, 0x1, UP0 ;  /* 0x00000001ff087887 */ /* 0x000fe40008000000 */
[----:B------:R-:W-:Y:S02]  /*1ef0*/  USEL UR26, UR7, URZ, UP0 ;  /* 0x000000ff071a7287 */ /* 0x000fe40008000000 */
[----:B------:R-:W-:Y:S02]  /*1f00*/  ULOP3.LUT UR23, UR23, UR8, URZ, 0x3c, !UPT ;  /* 0x0000000817177292 */ /* 0x000fe4000f8e3cff */
[----:B------:R-:W-:Y:S02]  /*1f10*/  ULEA UR7, UR26, UR25, 0x3 ;  /* 0x000000191a077291 */ /* 0x000fe4000f8e18ff */
[----:B------:R-:W-:Y:S02]  /*1f20*/  ULEA UR8, UR6, UR25, 0xc ;  /* 0x0000001906087291 */ /* 0x000fe4000f8e60ff */
[----:B------:R-:W-:Y:S01]  /*1f30*/  ULOP3.LUT UR9, UR9, 0xfefffff8, URZ, 0xc0, !UPT ;  /* 0xfefffff809097892 */ /* 0x000fe2000f8ec0ff */
[----:B-1----:R-:W-:Y:S01]  /*1f40*/  MOV R0, UR23 ;  /* 0x0000001700007c02 */ /* 0x002fe20008000f00 */
[----:B------:R-:W-:Y:S02]  /*1f50*/  USHF.L.U32 UR10, UR24, 0x5, URZ ;  /* 0x00000005180a7899 */ /* 0x000fe400080006ff */
[----:B------:R-:W-:Y:S01]  /*1f60*/  UIADD3.X UR31, UPT, UPT, URZ, UR37, URZ, UP1, !UPT ;  /* 0x00000025ff1f7290 */ /* 0x000fe20008ffe4ff */
[----:B--2---:R-:W-:Y:S01]  /*1f70*/  SHF.L.U32 R3, R0, 0x1f, RZ ;  /* 0x0000001f00037819 */ /* 0x004fe200000006ff */
[----:B------:R-:W-:Y:S02]  /*1f80*/  UIADD3 UR8, UPT, UPT, UR8, 0x8600, URZ ;  /* 0x0000860008087890 */ /* 0x000fe4000fffe0ff */
[----:B------:R-:W-:Y:S01]  /*1f90*/  UIADD3 UR28, UP0, UPT, UR36, 0x180, URZ ;  /* 0x00000180241c7890 */ /* 0x000fe2000ff1e0ff */
[----:B------:R3:W1:Y:S01]  /*1fa0*/  SYNCS.PHASECHK.TRANS64.TRYWAIT P0, [UR7+0x100], R3 ;  /* 0x00010003ff0075a7 */ /* 0x0006620008001107 */
[----:B------:R-:W-:Y:S02]  /*1fb0*/  UIMAD UR7, UR20, UR14, UR4 ;  /* 0x0000000e140772a4 */ /* 0x000fe4000f8e0204 */
[----:B------:R-:W-:Y:S02]  /*1fc0*/  UIMAD UR6, UR21, UR15, UR5 ;  /* 0x0000000f150672a4 */ /* 0x000fe4000f8e0205 */
[----:B------:R-:W-:Y:S02]  /*1fd0*/  UIADD3.X UR29, UPT, UPT, URZ, UR37, URZ, UP0, !UPT ;  /* 0x00000025ff1d7290 */ /* 0x000fe400087fe4ff */
[----:B------:R-:W-:Y:S02]  /*1fe0*/  UPRMT UR6, UR7, 0x40, UR6 ;  /* 0x0000004007067896 */ /* 0x000fe40008000006 */
[----:B------:R-:W-:Y:S02]  /*1ff0*/  UIADD3 UR16, UPT, UPT, UR16, 0x28600, URZ ;  /* 0x0002860010107890 */ /* 0x000fe4000fffe0ff */
[----:B------:R-:W-:Y:S02]  /*2000*/  UPRMT UR6, UR6, 0x5410, URZ ;  /* 0x0000541006067896 */ /* 0x000fe400080000ff */
[----:B------:R-:W-:Y:S02]  /*2010*/  UIADD3 UR32, UPT, UPT, UR20, 0x1, URZ ;  /* 0x0000000114207890 */ /* 0x000fe4000fffe0ff */
[----:B------:R-:W-:Y:S02]  /*2020*/  UIADD3 UR22, UPT, UPT, UR21, 0x1, URZ ;  /* 0x0000000115167890 */ /* 0x000fe4000fffe0ff */
[----:B------:R-:W-:Y:S02]  /*2030*/  UISETP.NE.AND UP2, UPT, UR32, UR44, UPT ;  /* 0x0000002c2000728c */ /* 0x000fe4000bf45270 */
[----:B------:R-:W-:Y:S02]  /*2040*/  UIADD3 UR27, UPT, UPT, UR27, 0x1, URZ ;  /* 0x000000011b1b7890 */ /* 0x000fe4000fffe0ff */
[----:B------:R-:W-:Y:S01]  /*2050*/  UIADD3 UR7, UPT, UPT, UR24, 0x1, URZ ;  /* 0x0000000118077890 */ /* 0x000fe2000fffe0ff */
[----:B------:R-:W-:Y:S01]  /*2060*/  UMOV UR40, 0x0 ;  /* 0x0000000000287882 */ /* 0x000fe20000000000 */
[----:B------:R-:W-:Y:S01]  /*2070*/  UMOV UR41, 0x10000000 ;  /* 0x1000000000297882 */ /* 0x000fe20000000000 */
[----:B------:R-:W-:Y:S01]  /*2080*/  UMOV UR17, UR9 ;  /* 0x0000000900117c82 */ /* 0x000fe20008000000 */
[----:B------:R2:W-:Y:S01]  /*2090*/  UTMALDG.4D.IM2COL.2CTA [UR8], [UR30], UR6, desc[UR40] ;  /* 0x000028081e0073b4 */ /* 0x0005e20008259006 */
[----:B------:R-:W-:Y:S02]  /*20a0*/  UMOV UR18, UR10 ;  /* 0x0000000a00127c82 */ /* 0x000fe40008000000 */
[----:B------:R-:W-:Y:S04]  /*20b0*/  @UP2 UIADD3 UR22, UPT, UPT, UR21, URZ, URZ ;  /* 0x000000ff15162290 */ /* 0x000fe8000fffe0ff */
[----:B------:R-:W-:Y:S01]  /*20c0*/  UISETP.NE.AND UP0, UPT, UR22, UR43, UPT ;  /* 0x0000002b1600728c */ /* 0x000fe2000bf05270 */
[----:B------:R4:W-:Y:S10]  /*20d0*/  UTMALDG.4D.2CTA [UR16], [UR28], desc[UR40] ;  /* 0x000028101c0075b4 */ /* 0x0009f40008219000 */
[----:B------:R-:W-:Y:S07]  /*20e0*/  @UP0 UIADD3 UR7, UPT, UPT, UR24, URZ, URZ ;  /* 0x000000ff18070290 */ /* 0x000fee000fffe0ff */
[----:B------:R-:W-:Y:S01]  /*20f0*/  UMOV UR24, UR7 ;  /* 0x0000000700187c82 */ /* 0x000fe20008000000 */
[----:B--2---:R-:W-:Y:S01]  /*2100*/  UMOV UR6, UR26 ;  /* 0x0000001a00067c82 */ /* 0x004fe20008000000 */
[----:B----4-:R-:W-:Y:S02]  /*2110*/  USEL UR21, UR22, URZ, UP0 ;  /* 0x000000ff16157287 */ /* 0x010fe40008000000 */
[----:B------:R-:W-:Y:S02]  /*2120*/  UISETP.NE.AND UP0, UPT, UR27, UR34, UPT ;  /* 0x000000221b00728c */ /* 0x000fe4000bf05270 */
[----:B------:R-:W-:Y:S07]  /*2130*/  USEL UR20, UR32, URZ, UP2 ;  /* 0x000000ff20147287 */ /* 0x000fee0009000000 */
[----:B---3--:R-:W-:Y:S05]  /*2140*/  BRA.U UP0, `(.L_x_29) ;  /* 0xfffffffd00147547 */ /* 0x008fea000b83ffff */
.L_x_23:
[----:B------:R-:W-:Y:S01]  /*2150*/  ULEA UR4, UR26, UR25, 0x3 ;  /* 0x000000191a047291 */ /* 0x000fe2000f8e18ff */
[----:B-1----:R-:W-:Y:S01]  /*2160*/  MOV R0, UR23 ;  /* 0x0000001700007c02 */ /* 0x002fe20008000f00 */
[----:B------:R-:W-:Y:S01]  /*2170*/  @!P1 SYNCS.ARRIVE.TRANS64.A1T0 RZ, [UR25+0x228], RZ ;  /* 0x000228ffffff99a7 */ /* 0x000fe20008100019 */
[----:B------:R-:W-:Y:S02]  /*2180*/  UISETP.GE.AND UP0, UPT, UR45, 0x1, UPT ;  /* 0x000000012d00788c */ /* 0x000fe4000bf06270 */
[----:B------:R-:W-:-:S04]  /*2190*/  SHF.L.U32 R0, R0, 0x1f, RZ ;  /* 0x0000001f00007819 */ /* 0x000fc800000006ff */
[----:B--2---:R1:W2:Y:S03]  /*21a0*/  SYNCS.PHASECHK.TRANS64.TRYWAIT P0, [UR4+0x100], R0 ;  /* 0x00010000ff0075a7 */ /* 0x0042a60008001104 */
[----:B------:R-:W-:Y:S05]  /*21b0*/  BRA.U !UP0, `(.L_x_30) ;  /* 0x00000005085c7547 */ /* 0x000fea000b800000 */
        /* <DEDUP_REMOVED lines=16> */
[----:B------:R-:W-:-:S03]  /*22c0*/  UMOV UR32, UR45 ;  /* 0x0000002d00207c82 */ /* 0x000fc60008000000 */
        /* <DEDUP_REMOVED lines=9> */
[----:B---3--:R-:W-:-:S11]  /*2360*/  UMOV UR6, UR26 ;  /* 0x0000001a00067c82 */ /* 0x008fd60008000000 */
.L_x_36:
[----:B------:R-:W-:Y:S01]  /*2370*/  @!P3 MOV R3, 0x3000 ;  /* 0x000030000003b802 */ /* 0x000fe20000000f00 */
[----:B------:R-:W-:Y:S01]  /*2380*/  ULEA UR9, UR6, UR25, 0x3 ;  /* 0x0000001906097291 */ /* 0x000fe2000f8e18ff */
[----:B-12---:R-:W-:Y:S11]  /*2390*/  @P0 BRA `(.L_x_31) ;  /* 0x0000000000100947 */ /* 0x006ff60003800000 */
[----:B------:R-:W-:Y:S04]  /*23a0*/  MOV R0, UR23 ;  /* 0x0000001700007c02 */ /* 0x000fe80008000f00 */
[----:B------:R-:W-:Y:S04]  /*23b0*/  SHF.L.U32 R5, R0, 0x1f, RZ ;  /* 0x0000001f00057819 */ /* 0x000fe800000006ff */
[----:B------:R-:W1:Y:S02]  /*23c0*/  SYNCS.PHASECHK.TRANS64.TRYWAIT P0, [UR9+0x100], R5 ;  /* 0x00010005ff0075a7 */ /* 0x000e640008001109 */
[----:B-1----:R-:W-:Y:S05]  /*23d0*/  @!P0 BRA `(.L_x_32) ;  /* 0x0000008000348947 */ /* 0x002fea0003800000 */
.L_x_31:
[----:B------:R2:W-:Y:S01]  /*23e0*/  @!P3 SYNCS.ARRIVE.TRANS64 RZ, [UR9], R3 ;  /* 0x00000003ffffb9a7 */ /* 0x0005e20008000009 */
[----:B------:R-:W-:Y:S04]  /*23f0*/  ULOP3.LUT UR7, UR33, 0x2, URZ, 0xfc, !UPT ;  /* 0x0000000221077892 */ /* 0x000fe8000f8efcff */
[----:B------:R-:W-:Y:S09]  /*2400*/  UISETP.NE.AND UP0, UPT, UR7, 0x2, UPT ;  /* 0x000000020700788c */ /* 0x000ff2000bf05270 */
[----:B------:R-:W-:Y:S05]  /*2410*/  BRA.U UP0, `(.L_x_33) ;  /* 0x0000000100047547 */ /* 0x000fea000b800000 */
[----:B----4-:R-:W-:Y:S05]  /*2420*/  BPT.TRAP 0x1 ;  /* 0x000000040000795c */ /* 0x010fea0000300000 */
.L_x_33:
[----:B------:R-:W-:Y:S04]  /*2430*/  BSSY.RECONVERGENT B0, `(.L_x_34) ;  /* 0x0000003000007945 */ /* 0x000fe80003800200 */
[----:B------:R-:W-:Y:S05]  /*2440*/  @P2 BRA `(.L_x_35) ;  /* 0x0000000000042947 */ /* 0x000fea0003800000 */
[----:B----4-:R-:W-:Y:S05]  /*2450*/  BPT.TRAP 0x1 ;  /* 0x000000040000795c */ /* 0x010fea0000300000 */
.L_x_35:
[----:B----4-:R-:W-:Y:S05]  /*2460*/  BSYNC.RECONVERGENT B0 ;  /* 0x0000000000007941 */ /* 0x010fea0003800200 */
.L_x_34:
        /* <DEDUP_REMOVED lines=26> */
[----:B------:R-:W-:Y:S01]  /*2610*/  UIADD3 UR7, UPT, UPT, UR24, 0x1, URZ ;  /* 0x0000000118077890 */ /* 0x000fe2000fffe0ff */
[----:B------:R-:W-:Y:S01]  /*2620*/  UMOV UR40, 0x0 ;  /* 0x0000000000287882 */ /* 0x000fe20000000000 */
[----:B------:R-:W-:Y:S01]  /*2630*/  UMOV UR41, 0x10000000 ;  /* 0x1000000000297882 */ /* 0x000fe20000000000 */
[----:B------:R-:W-:Y:S01]  /*2640*/  UMOV UR17, UR9 ;  /* 0x0000000900117c82 */ /* 0x000fe20008000000 */
[----:B------:R2:W-:Y:S01]  /*2650*/  UTMALDG.4D.IM2COL.2CTA [UR8], [UR30], UR6, desc[UR40] ;  /* 0x000028081e0073b4 */ /* 0x0005e20008259006 */
[----:B------:R-:W-:Y:S04]  /*2660*/  UMOV UR18, UR10 ;  /* 0x0000000a00127c82 */ /* 0x000fe80008000000 */
[----:B------:R-:W-:Y:S04]  /*2670*/  @UP2 UIADD3 UR22, UPT, UPT, UR21, URZ, URZ ;  /* 0x000000ff15162290 */ /* 0x000fe8000fffe0ff */
[----:B------:R-:W-:Y:S01]  /*2680*/  UISETP.NE.AND UP0, UPT, UR22, UR43, UPT ;  /* 0x0000002b1600728c */ /* 0x000fe2000bf05270 */
[----:B------:R4:W-:Y:S10]  /*2690*/  UTMALDG.4D.2CTA [UR16], [UR28], desc[UR40] ;  /* 0x000028101c0075b4 */ /* 0x0009f40008219000 */
[----:B------:R-:W-:Y:S07]  /*26a0*/  @UP0 UIADD3 UR7, UPT, UPT, UR24, URZ, URZ ;  /* 0x000000ff18070290 */ /* 0x000fee000fffe0ff */
[----:B------:R-:W-:Y:S01]  /*26b0*/  UMOV UR24, UR7 ;  /* 0x0000000700187c82 */ /* 0x000fe20008000000 */
[----:B--2---:R-:W-:Y:S02]  /*26c0*/  UIADD3 UR6, UPT, UPT, UR32, -0x1, URZ ;  /* 0xffffffff20067890 */ /* 0x004fe4000fffe0ff */
[----:B----4-:R-:W-:Y:S02]  /*26d0*/  USEL UR21, UR22, URZ, UP0 ;  /* 0x000000ff16157287 */ /* 0x010fe40008000000 */
[----:B------:R-:W-:Y:S02]  /*26e0*/  UISETP.GT.U32.AND UP0, UPT, UR32, 0x1, UPT ;  /* 0x000000012000788c */ /* 0x000fe4000bf04070 */
[----:B------:R-:W-:Y:S01]  /*26f0*/  USEL UR20, UR27, URZ, UP2 ;  /* 0x000000ff1b147287 */ /* 0x000fe20009000000 */
[----:B------:R-:W-:Y:S01]  /*2700*/  UMOV UR32, UR6 ;  /* 0x0000000600207c82 */ /* 0x000fe20008000000 */
[----:B------:R-:W-:Y:S05]  /*2710*/  UMOV UR6, UR26 ;  /* 0x0000001a00067c82 */ /* 0x000fea0008000000 */
[----:B---3--:R-:W-:Y:S05]  /*2720*/  BRA.U UP0, `(.L_x_36) ;  /* 0xfffffffd00107547 */ /* 0x008fea000b83ffff */
.L_x_30:
[----:B------:R-:W-:Y:S01]  /*2730*/  SHF.L.U32 R3, R2, 0x1f, RZ ;  /* 0x0000001f02037819 */ /* 0x000fe200000006ff */
[----:B------:R-:W-:-:S03]  /*2740*/  NOP ;  /* 0x0000000000007918 */ /* 0x000fc60000000000 */
[----:B-12---:R-:W1:Y:S02]  /*2750*/  SYNCS.PHASECHK.TRANS64.TRYWAIT P0, [UR25+0x230], R3 ;  /* 0x00023003ff0075a7 */ /* 0x006e640008001119 */
[----:B-1----:R-:W-:Y:S05]  /*2760*/  @!P0 BRA `(.L_x_37) ;  /* 0x0000007c00688947 */ /* 0x002fea0003800000 */
.L_x_149:
[----:B------:R-:W2:Y:S01]  /*2770*/  LDS.128 R4, [UR25+0x270] ;  /* 0x00027019ff047984 */ /* 0x000ea20008000c00 */
[----:B------:R-:W-:Y:S02]  /*2780*/  UIADD3 UR4, UPT, UPT, UR25, 0x238, URZ ;  /* 0x0000023819047890 */ /* 0x000fe4000fffe0ff */
[----:B------:R-:W-:Y:S01]  /*2790*/  UISETP.GE.AND UP0, UPT, UR39, 0x1, UPT ;  /* 0x000000012700788c */ /* 0x000fe2000bf06270 */
[----:B------:R-:W-:Y:S01]  /*27a0*/  @!PT LDS RZ, [RZ] ;  /* 0x00000000fffff984 */ /* 0x000fe20000000800 */
[----:B------:R-:W-:Y:S01]  /*27b0*/  @!PT LDS RZ, [RZ] ;  /* 0x00000000fffff984 */ /* 0x000fe20000000800 */
[----:B------:R-:W-:Y:S01]  /*27c0*/  @!PT LDS RZ, [RZ] ;  /* 0x00000000fffff984 */ /* 0x000fe20000000800 */
[----:B------:R-:W-:Y:S01]  /*27d0*/  @!PT LDS RZ, [RZ] ;  /* 0x00000000fffff984 */ /* 0x000fe20000000800 */
[----:B------:R3:W-:Y:S06]  /*27e0*/  MEMBAR.ALL.CTA ;  /* 0x0000000000007992 */ /* 0x0007ec0000008000 */
[----:B---3--:R-:W3:Y:S01]  /*27f0*/  FENCE.VIEW.ASYNC.S ;  /* 0x00000000000073c6 */ /* 0x008ee20000000000 */
[----:B------:R-:W-:-:S09]  /*2800*/  UPRMT UR4, URZ, 0x654, UR4 ;  /* 0x00000654ff047896 */ /* 0x000fd20008000004 */
[----:B---3--:R-:W-:Y:S01]  /*2810*/  SYNCS.ARRIVE.TRANS64.RED.A1T0 RZ, [UR4], RZ ;  /* 0x000000ffffff79a7 */ /* 0x008fe20008100404 */
[----:B--2---:R-:W-:-:S13]  /*2820*/  LOP3.LUT P0, RZ, R6, 0x1, RZ, 0xc0, !PT ;  /* 0x0000000106ff7812 */ /* 0x004fda000780c0ff */
[----:B------:R-:W-:Y:S01]  /*2830*/  VOTEU.ANY UP1, P0 ;  /* 0x0000000000ff7886 */ /* 0x000fe20000020100 */
[----:B------:R-:W-:-:S13]  /*2840*/  PLOP3.LUT P0, PT, PT, PT, UP1, 0x80, 0x8 ;  /* 0x000000000008781c */ /* 0x000fda0003f0f018 */
[----:B-1----:R-:W-:Y:S02]  /*2850*/  @P0 MOV R0, R4 ;  /* 0x0000000400000202 */ /* 0x002fe40000000f00 */
[----:B------:R-:W-:Y:S02]  /*2860*/  @P0 LOP3.LUT R4, R5, 0xffff, RZ, 0xc0, !PT ;  /* 0x0000ffff05040812 */ /* 0x000fe400078ec0ff */
[----:B------:R-:W-:Y:S02]  /*2870*/  @P0 R2UR UR6, R0 ;  /* 0x00000000000602ca */ /* 0x000fe400000e0000 */
[----:B------:R-:W-:-:S11]  /*2880*/  @P0 R2UR UR5, R4 ;  /* 0x00000000040502ca */ /* 0x000fd600000e0000 */
[----:B------:R-:W-:Y:S02]  /*2890*/  @UP1 UMOV UR42, UR6 ;  /* 0x00000006002a1c82 */ /* 0x000fe40008000000 */
[----:B------:R-:W-:Y:S01]  /*28a0*/  @UP1 UMOV UR38, UR5 ;  /* 0x0000000500261c82 */ /* 0x000fe20008000000 */
[----:B------:R-:W-:Y:S05]  /*28b0*/  BRA.U !UP0, `(.L_x_38) ;  /* 0x0000000108d47547 */ /* 0x000fea000b800000 */
[----:B------:R-:W1:Y:S01]  /*28c0*/  LDCU.128 UR16, c[0x0][0xb10] ;  /* 0x00016200ff1077ac */ /* 0x000e620008000c00 */
[----:B------:R-:W2:Y:S01]  /*28d0*/  LDCU UR21, c[0x0][0xb20] ;  /* 0x00016400ff1577ac */ /* 0x000ea20008000800 */
[----:B------:R-:W3:Y:S01]  /*28e0*/  LDCU UR20, c[0x0][0xb0c] ;  /* 0x00016180ff1477ac */ /* 0x000ee20008000800 */
[----:B------:R-:W4:Y:S01]  /*28f0*/  LDCU.64 UR8, c[0x0][0xb28] ;  /* 0x00016500ff0877ac */ /* 0x000f220008000a00 */
[----:B------:R-:W-:Y:S02]  /*2900*/  UISETP.NE.AND UP3, UPT, UR39, 0x1, UPT ;  /* 0x000000012700788c */ /* 0x000fe4000bf65270 */
[----:B-1----:R-:W-:Y:S02]  /*2910*/  UIMAD.WIDE.U32 UR4, UR46, UR19, URZ ;  /* 0x000000132e0472a5 */ /* 0x002fe4000f8e00ff */
[----:B------:R-:W-:Y:S02]  /*2920*/  UIMAD.WIDE.U32 UR6, UR47, UR16, URZ ;  /* 0x000000102f0672a5 */ /* 0x000fe4000f8e00ff */
[----:B------:R-:W-:-:S02]  /*2930*/  UISETP.NE.AND UP0, UPT, UR18, 0x1, UPT ;  /* 0x000000011200788c */ /* 0x000fc4000bf05270 */
[----:B------:R-:W-:Y:S01]  /*2940*/  UIMAD.WIDE.U32 UR14, UR38, UR19, URZ ;  /* 0x00000013260e72a5 */ /* 0x000fe2000f8e00ff */
[----:B------:R-:W-:Y:S01]  /*2950*/  UMOV UR4, UR5 ;  /* 0x0000000500047c82 */ /* 0x000fe20008000000 */
[----:B---3--:R-:W-:Y:S02]  /*2960*/  UISETP.NE.AND UP2, UPT, UR20, 0x1, UPT ;  /* 0x000000011400788c */ /* 0x008fe4000bf45270 */
[----:B--2---:R-:W-:Y:S02]  /*2970*/  USHF.R.U32.HI UR5, URZ, UR21, UR4 ;  /* 0x00000015ff057299 */ /* 0x004fe40008011604 */
[----:B------:R-:W-:Y:S01]  /*2980*/  UIMAD.WIDE.U32 UR12, UR42, UR16, URZ ;  /* 0x000000102a0c72a5 */ /* 0x000fe2000f8e00ff */
[----:B------:R-:W-:Y:S01]  /*2990*/  UMOV UR4, UR7 ;  /* 0x0000000700047c82 */ /* 0x000fe20008000000 */
[----:B------:R-:W-:Y:S02]  /*29a0*/  USEL UR5, UR46, UR5, !UP0 ;  /* 0x000000052e057287 */ /* 0x000fe4000c000000 */
[----:B------:R-:W-:-:S02]  /*29b0*/  USHF.R.U32.HI UR4, URZ, UR17, UR4 ;  /* 0x00000011ff047299 */ /* 0x000fc40008011604 */
[----:B----4-:R-:W-:Y:S02]  /*29c0*/  UIMAD.WIDE.U32 UR10, UR5, UR8, URZ ;  /* 0x00000008050a72a5 */ /* 0x010fe4000f8e00ff */
[----:B------:R-:W-:Y:S01]  /*29d0*/  USEL UR6, UR47, UR4, !UP2 ;  /* 0x000000042f067287 */ /* 0x000fe2000d000000 */
[----:B------:R-:W-:Y:S02]  /*29e0*/  UMOV UR12, UR13 ;  /* 0x0000000d000c7c82 */ /* 0x000fe40008000000 */
[----:B------:R-:W-:Y:S01]  /*29f0*/  UMOV UR4, UR15 ;  /* 0x0000000f00047c82 */ /* 0x000fe20008000000 */
[----:B------:R-:W-:Y:S01]  /*2a00*/  UIMAD.WIDE.U32 UR14, UR6, UR8, URZ ;  /* 0x00000008060e72a5 */ /* 0x000fe2000f8e00ff */
[----:B------:R-:W-:Y:S01]  /*2a10*/  UMOV UR10, UR11 ;  /* 0x0000000b000a7c82 */ /* 0x000fe20008000000 */
[----:B------:R-:W-:Y:S02]  /*2a20*/  USHF.R.U32.HI UR4, URZ, UR21, UR4 ;  /* 0x00000015ff047299 */ /* 0x000fe40008011604 */
[----:B------:R-:W-:-:S03]  /*2a30*/  @UP3 USHF.R.U32.HI UR5, URZ, UR9, UR10 ;  /* 0x00000009ff053299 */ /* 0x000fc6000801160a */
[----:B------:R-:W-:Y:S01]  /*2a40*/  UMOV UR14, UR15 ;  /* 0x0000000f000e7c82 */ /* 0x000fe20008000000 */
[----:B------:R-:W-:Y:S02]  /*2a50*/  USHF.R.U32.HI UR17, URZ, UR17, UR12 ;  /* 0x00000011ff117299 */ /* 0x000fe4000801160c */
[----:B------:R-:W-:Y:S02]  /*2a60*/  USEL UR4, UR38, UR4, !UP0 ;  /* 0x0000000426047287 */ /* 0x000fe4000c000000 */
[----:B------:R-:W-:Y:S02]  /*2a70*/  @UP3 USHF.R.U32.HI UR6, URZ, UR9, UR14 ;  /* 0x00000009ff063299 */ /* 0x000fe4000801160e */
[----:B------:R-:W-:Y:S02]  /*2a80*/  UIMAD UR7, UR39, UR5, URZ ;  /* 0x00000005270772a4 */ /* 0x000fe4000f8e02ff */
[----:B------:R-:W-:Y:S02]  /*2a90*/  USEL UR5, UR42, UR17, !UP2 ;  /* 0x000000112a057287 */ /* 0x000fe4000d000000 */
[----:B------:R-:W-:-:S02]  /*2aa0*/  UIMAD UR10, UR39, UR6, URZ ;  /* 0x00000006270a72a4 */ /* 0x000fc4000f8e02ff */
[----:B------:R-:W-:Y:S02]  /*2ab0*/  UISETP.GE.AND UP0, UPT, UR4, UR7, UPT ;  /* 0x000000070400728c */ /* 0x000fe4000bf06270 */
[----:B------:R-:W-:Y:S02]  /*2ac0*/  UIMAD.WIDE.U32 UR12, UR4, UR8, URZ ;  /* 0x00000008040c72a5 */ /* 0x000fe4000f8e00ff */
[----:B------:R-:W-:Y:S02]  /*2ad0*/  UISETP.GE.OR UP0, UPT, UR5, UR10, UP0 ;  /* 0x0000000a0500728c */ /* 0x000fe40008706670 */
[----:B------:R-:W-:Y:S02]  /*2ae0*/  UIMAD.WIDE.U32 UR10, UR5, UR8, URZ ;  /* 0x00000008050a72a5 */ /* 0x000fe4000f8e00ff */
[----:B------:R-:W-:Y:S01]  /*2af0*/  UIADD3 UR12, UPT, UPT, -UR4, URZ, URZ ;  /* 0x000000ff040c7290 */ /* 0x000fe2000fffe1ff */
[----:B------:R-:W-:Y:S01]  /*2b00*/  UMOV UR8, UR13 ;  /* 0x0000000d00087c82 */ /* 0x000fe20008000000 */
[----:B------:R-:W-:-:S02]  /*2b10*/  UIADD3 UR10, UPT, UPT, -UR5, URZ, URZ ;  /* 0x000000ff050a7290 */ /* 0x000fc4000fffe1ff */
[----:B------:R-:W-:-:S03]  /*2b20*/  USHF.R.U32.HI UR8, URZ, UR9, UR8 ;  /* 0x00000009ff087299 */ /* 0x000fc60008011608 */
[----:B------:R-:W-:Y:S01]  /*2b30*/  @!UP0 UMOV UR7, UR11 ;  /* 0x0000000b00078c82 */ /* 0x000fe20008000000 */
[----:B------:R-:W-:Y:S02]  /*2b40*/  UIMAD UR12, UR18, UR12, UR38 ;  /* 0x0000000c120c72a4 */ /* 0x000fe4000f8e0226 */
[----:B------:R-:W-:Y:S02]  /*2b50*/  USEL UR8, UR4, UR8, !UP3 ;  /* 0x0000000804087287 */ /* 0x000fe4000d800000 */
[----:B------:R-:W-:Y:S02]  /*2b60*/  @!UP0 USHF.R.U32.HI UR7, URZ, UR9, UR7 ;  /* 0x00000009ff078299 */ /* 0x000fe40008011607 */
[----:B------:R-:W-:Y:S02]  /*2b70*/  UIADD3 UR9, UPT, UPT, -UR8, URZ, URZ ;  /* 0x000000ff08097290 */ /* 0x000fe4000fffe1ff */
[----:B------:R-:W-:Y:S02]  /*2b80*/  @!UP0 USEL UR7, UR5, UR7, !UP3 ;  /* 0x0000000705078287 */ /* 0x000fe4000d800000 */
[----:B------:R-:W-:-:S02]  /*2b90*/  UIMAD UR9, UR39, UR9, UR4 ;  /* 0x00000009270972a4 */ /* 0x000fc4000f8e0204 */
[----:B------:R-:W-:Y:S02]  /*2ba0*/  @!UP0 UIADD3 UR8, UPT, UPT, UR8, -UR7, URZ ;  /* 0x8000000708088290 */ /* 0x000fe4000fffe0ff */
[----:B------:R-:W-:Y:S02]  /*2bb0*/  @!UP0 UIMAD UR7, UR9, UR6, UR7 ;  /* 0x00000006090782a4 */ /* 0x000fe4000f8e0207 */
[----:B------:R-:W-:Y:S02]  /*2bc0*/  @!UP0 UIMAD UR4, UR39, UR8, UR5 ;  /* 0x00000008270482a4 */ /* 0x000fe4000f8e0205 */
[----:B------:R-:W-:Y:S02]  /*2bd0*/  UIMAD UR6, UR20, UR10, UR42 ;  /* 0x0000000a140672a4 */ /* 0x000fe4000f8e022a */
[----:B------:R-:W-:Y:S01]  /*2be0*/  UIMAD UR38, UR4, UR18, UR12 ;  /* 0x00000012042672a4 */ /* 0x000fe2000f8e020c */
[----:B------:R-:W-:Y:S02]  /*2bf0*/  @!UP0 UMOV UR5, UR7 ;  /* 0x0000000700058c82 */ /* 0x000fe40008000000 */
[----:B------:R-:W-:-:S12]  /*2c00*/  UIMAD UR42, UR5, UR20, UR6 ;  /* 0x00000014052a72a4 */ /* 0x000fd8000f8e0206 */
.L_x_38:
[----:B------:R-:W1:Y:S02]  /*2c10*/  LDCU UR4, c[0x0][0xb30] ;  /* 0x00016600ff0477ac */ /* 0x000e640008000800 */
[----:B-1----:R-:W-:-:S09]  /*2c20*/  UISETP.NE.AND UP0, UPT, UR4, 0x1, UPT ;  /* 0x000000010400788c */ /* 0x002fd2000bf05270 */
[----:B------:R-:W-:Y:S05]  /*2c30*/  BRA.U UP0, `(.L_x_39) ;  /* 0x0000000100447547 */ /* 0x000fea000b800000 */
[----:B------:R-:W1:Y:S01]  /*2c40*/  LDCU.128 UR8, c[0x0][0xb10] ;  /* 0x00016200ff0877ac */ /* 0x000e620008000c00 */
[----:B------:R-:W2:Y:S01]  /*2c50*/  LDCU UR12, c[0x0][0xb0c] ;  /* 0x00016180ff0c77ac */ /* 0x000ea20008000800 */
[----:B------:R-:W3:Y:S01]  /*2c60*/  LDCU UR13, c[0x0][0xb20] ;  /* 0x00016400ff0d77ac */ /* 0x000ee20008000800 */
[----:B-1----:R-:W-:Y:S02]  /*2c70*/  UIMAD.WIDE.U32 UR6, UR42, UR8, URZ ;  /* 0x000000082a0672a5 */ /* 0x002fe4000f8e00ff */
[----:B------:R-:W-:Y:S02]  /*2c80*/  UIMAD.WIDE.U32 UR4, UR38, UR11, URZ ;  /* 0x0000000b260472a5 */ /* 0x000fe4000f8e00ff */
[----:B--2---:R-:W-:Y:S02]  /*2c90*/  UISETP.NE.AND UP2, UPT, UR12, 0x1, UPT ;  /* 0x000000010c00788c */ /* 0x004fe4000bf45270 */
[----:B------:R-:W-:Y:S01]  /*2ca0*/  UISETP.NE.AND UP0, UPT, UR10, 0x1, UPT ;  /* 0x000000010a00788c */ /* 0x000fe2000bf05270 */
[----:B------:R-:W-:-:S02]  /*2cb0*/  UMOV UR6, UR7 ;  /* 0x0000000700067c82 */ /* 0x000fc40008000000 */
[----:B------:R-:W-:Y:S01]  /*2cc0*/  UMOV UR4, UR5 ;  /* 0x0000000500047c82 */ /* 0x000fe20008000000 */
[----:B------:R-:W-:Y:S02]  /*2cd0*/  USHF.R.U32.HI UR6, URZ, UR9, UR6 ;  /* 0x00000009ff067299 */ /* 0x000fe40008011606 */
[----:B---3--:R-:W-:Y:S02]  /*2ce0*/  USHF.R.U32.HI UR4, URZ, UR13, UR4 ;  /* 0x0000000dff047299 */ /* 0x008fe40008011604 */
[----:B------:R-:W-:Y:S02]  /*2cf0*/  USEL UR5, UR42, UR6, !UP2 ;  /* 0x000000062a057287 */ /* 0x000fe4000d000000 */
[----:B------:R-:W-:-:S04]  /*2d00*/  USEL UR4, UR38, UR4, !UP0 ;  /* 0x0000000426047287 */ /* 0x000fc8000c000000 */
[----:B------:R-:W-:Y:S02]  /*2d10*/  UIADD3 UR6, UPT, UPT, UR5, -UR4, URZ ;  /* 0x8000000405067290 */ /* 0x000fe4000fffe0ff */
[----:B------:R-:W-:Y:S02]  /*2d20*/  UIADD3 UR4, UPT, UPT, -UR5, UR4, URZ ;  /* 0x0000000405047290 */ /* 0x000fe4000fffe1ff */
[----:B------:R-:W-:Y:S02]  /*2d30*/  UIMAD UR38, UR6, UR10, UR38 ;  /* 0x0000000a062672a4 */ /* 0x000fe4000f8e0226 */
[----:B------:R-:W-:-:S12]  /*2d40*/  UIMAD UR42, UR4, UR12, UR42 ;  /* 0x0000000c042a72a4 */ /* 0x000fd8000f8e022a */
.L_x_39:
[----:B------:R-:W-:Y:S01]  /*2d50*/  R2UR UR5, R176 ;  /* 0x00000000b00572ca */ /* 0x000fe200000e0000 */
[----:B------:R-:W-:Y:S01]  /*2d60*/  UMOV UR27, UR34 ;  /* 0x00000022001b7c82 */ /* 0x000fe20008000000 */
[----:B------:R-:W-:Y:S02]  /*2d70*/  R2UR UR4, R175 ;  /* 0x00000000af0472ca */ /* 0x000fe400000e0000 */
[----:B------:R-:W-:Y:S02]  /*2d80*/  PLOP3.LUT P1, PT, PT, PT, PT, 0x80, 0x8 ;  /* 0x000000000008781c */ /* 0x000fe40003f2f070 */
[----:B------:R-:W-:-:S07]  /*2d90*/  LOP3.LUT R2, R2, 0x1, RZ, 0x3c, !PT ;  /* 0x0000000102027812 */ /* 0x000fce00078e3cff */
[----:B------:R-:W-:Y:S02]  /*2da0*/  UIADD3 UR50, UPT, UPT, UR42, UR5, URZ ;  /* 0x000000052a327290 */ /* 0x000fe4000fffe0ff */
[----:B------:R-:W-:Y:S01]  /*2db0*/  UIADD3 UR21, UPT, UPT, UR38, UR4, URZ ;  /* 0x0000000426157290 */ /* 0x000fe2000fffe0ff */
[----:B------:R-:W-:Y:S11]  /*2dc0*/  BRA.U UP1, `(.L_x_40) ;  /* 0xffffffed013c7547 */ /* 0x000ff6000b83ffff */
[----:B------:R-:W-:Y:S01]  /*2dd0*/  UIADD3 UR25, UPT, UPT, UR25, 0x100, URZ ;  /* 0x0000010019197890 */ /* 0x000fe2000fffe0ff */
[----:B------:R-:W-:-:S03]  /*2de0*/  MOV R3, UR23 ;  /* 0x0000001700037c02 */ /* 0x000fc60008000f00 */
[----:B------:R-:W-:Y:S01]  /*2df0*/  ULEA UR4, UR26, UR25, 0x3 ;  /* 0x000000191a047291 */ /* 0x000fe2000f8e18ff */
[----:B------:R-:W-:-:S08]  /*2e00*/  SHF.L.U32 R3, R3, 0x1f, RZ ;  /* 0x0000001f03037819 */ /* 0x000fd000000006ff */
[----:B------:R-:W1:Y:S02]  /*2e10*/  SYNCS.PHASECHK.TRANS64.TRYWAIT P0, [UR4], R3 ;  /* 0x00000003ff0075a7 */ /* 0x000e640008001104 */
[----:B-1----:R-:W-:Y:S05]  /*2e20*/  @!P0 BRA `(.L_x_41) ;  /* 0x0000007400d08947 */ /* 0x002fea0003800000 */
.L_x_151:
[----:B------:R-:W-:-:S04]  /*2e30*/  UIADD3 UR4, UPT, UPT, UR26, 0x1, URZ ;  /* 0x000000011a047890 */ /* 0x000fc8000fffe0ff */
[----:B------:R-:W-:-:S04]  /*2e40*/  UISETP.NE.AND UP0, UPT, UR4, 0x20, UPT ;  /* 0x000000200400788c */ /* 0x000fc8000bf05270 */
[----:B------:R-:W-:Y:S02]  /*2e50*/  USEL UR5, URZ, 0x1, UP0 ;  /* 0x00000001ff057887 */ /* 0x000fe40008000000 */
[----:B------:R-:W-:Y:S02]  /*2e60*/  USEL UR4, UR4, URZ, UP0 ;  /* 0x000000ff04047287 */ /* 0x000fe40008000000 */
[----:B------:R-:W-:Y:S02]  /*2e70*/  ULOP3.LUT UR6, UR23, UR5, URZ, 0x3c, !UPT ;  /* 0x0000000517067292 */ /* 0x000fe4000f8e3cff */
[----:B------:R-:W-:-:S04]  /*2e80*/  ULEA UR5, UR4, UR25, 0x3 ;  /* 0x0000001904057291 */ /* 0x000fc8000f8e18ff */
[----:B-1----:R-:W-:-:S04]  /*2e90*/  MOV R3, UR6 ;  /* 0x0000000600037c02 */ /* 0x002fc80008000f00 */
[----:B------:R-:W-:-:S04]  /*2ea0*/  SHF.L.U32 R3, R3, 0x1f, RZ ;  /* 0x0000001f03037819 */ /* 0x000fc800000006ff */
[----:B------:R-:W1:Y:S02]  /*2eb0*/  SYNCS.PHASECHK.TRANS64.TRYWAIT P0, [UR5], R3 ;  /* 0x00000003ff0075a7 */ /* 0x000e640008001105 */
[----:B-1----:R-:W-:Y:S05]  /*2ec0*/  @!P0 BRA `(.L_x_42) ;  /* 0x0000007400c08947 */ /* 0x002fea0003800000 */
.L_x_153:
        /* <DEDUP_REMOVED lines=10> */
.L_x_155:
        /* <DEDUP_REMOVED lines=10> */
.L_x_157:
        /* <DEDUP_REMOVED lines=10> */
.L_x_159:
        /* <DEDUP_REMOVED lines=10> */
.L_x_161:
        /* <DEDUP_REMOVED lines=10> */
.L_x_163:
        /* <DEDUP_REMOVED lines=10> */
.L_x_165:
        /* <DEDUP_REMOVED lines=10> */
.L_x_167:
        /* <DEDUP_REMOVED lines=10> */
.L_x_169:
        /* <DEDUP_REMOVED lines=10> */
.L_x_171:
        /* <DEDUP_REMOVED lines=10> */
.L_x_173:
        /* <DEDUP_REMOVED lines=10> */
.L_x_175:
        /* <DEDUP_REMOVED lines=10> */
.L_x_177:
        /* <DEDUP_REMOVED lines=10> */
.L_x_179:
        /* <DEDUP_REMOVED lines=10> */
.L_x_181:
        /* <DEDUP_REMOVED lines=10> */
.L_x_183:
        /* <DEDUP_REMOVED lines=10> */
.L_x_185:
        /* <DEDUP_REMOVED lines=10> */
.L_x_187:
        /* <DEDUP_REMOVED lines=10> */
.L_x_189:
        /* <DEDUP_REMOVED lines=10> */
.L_x_191:
        /* <DEDUP_REMOVED lines=10> */
.L_x_193:
        /* <DEDUP_REMOVED lines=10> */
.L_x_195:
        /* <DEDUP_REMOVED lines=10> */
.L_x_197:
        /* <DEDUP_REMOVED lines=10> */
.L_x_199:
        /* <DEDUP_REMOVED lines=10> */
.L_x_201:
        /* <DEDUP_REMOVED lines=10> */
.L_x_203:
        /* <DEDUP_REMOVED lines=10> */
.L_x_205:
        /* <DEDUP_REMOVED lines=10> */
.L_x_207:
        /* <DEDUP_REMOVED lines=10> */
.L_x_209:
        /* <DEDUP_REMOVED lines=10> */
.L_x_211:
[----:B------:R-:W-:-:S04]  /*40f0*/  UIADD3 UR4, UPT, UPT, UR4, 0x1, URZ ;  /* 0x0000000104047890 */ /* 0x000fc8000fffe0ff */
[----:B------:R-:W-:-:S04]  /*4100*/  UISETP.NE.AND UP0, UPT, UR4, 0x20, UPT ;  /* 0x000000200400788c */ /* 0x000fc8000bf05270 */
[----:B------:R-:W-:Y:S02]  /*4110*/  USEL UR5, URZ, 0x1, UP0 ;  /* 0x00000001ff057887 */ /* 0x000fe40008000000 */
[----:B------:R-:W-:Y:S02]  /*4120*/  USEL UR4, UR4, URZ, UP0 ;  /* 0x000000ff04047287 */ /* 0x000fe40008000000 */
[----:B------:R-:W-:Y:S02]  /*4130*/  ULOP3.LUT UR5, UR6, UR5, URZ, 0x3c, !UPT ;  /* 0x0000000506057292 */ /* 0x000fe4000f8e3cff */
[----:B------:R-:W-:-:S04]  /*4140*/  ULEA UR4, UR4, UR25, 0x3 ;  /* 0x0000001904047291 */ /* 0x000fc8000f8e18ff */
[----:B------:R-:W-:Y:S02]  /*4150*/  IMAD.U32 R2, RZ, RZ, UR5 ;  /* 0x00000005ff027e24 */ /* 0x000fe4000f8e00ff */
[----:B-1----:R-:W-:-:S03]  /*4160*/  MOV R0, UR4 ;  /* 0x0000000400007c02 */ /* 0x002fc60008000f00 */
[----:B------:R-:W-:-:S07]  /*4170*/  SHF.L.U32 R3, R2, 0x1f, RZ ;  /* 0x0000001f02037819 */ /* 0x000fce00000006ff */
.L_x_72:
[----:B-1----:R1:W2:Y:S02]  /*4180*/  SYNCS.PHASECHK.TRANS64.TRYWAIT P0, [R0+URZ], R3 ;  /* 0x00000003000075a7 */ /* 0x0022a400080011ff */
[----:B--2---:R-:W-:Y:S05]  /*4190*/  @!P0 NANOSLEEP.SYNCS 0x989680 ;  /* 0x009896800000895d */ /* 0x004fea0003900000 */
[----:B------:R-:W2:Y:S02]  /*41a0*/  @!P0 SYNCS.PHASECHK.TRANS64 P0, [R0+URZ], R3 ;  /* 0x00000003000085a7 */ /* 0x000ea400080010ff */
[----:B--2---:R-:W-:Y:S05]  /*41b0*/  @P0 EXIT ;  /* 0x000000000000094d */ /* 0x004fea0003800000 */
[----:B------:R-:W-:Y:S05]  /*41c0*/  BRA `(.L_x_72) ;  /* 0xfffffffc00ec7947 */ /* 0x000fea000383ffff */
.L_x_22:
[----:B------:R-:W-:-:S04]  /*41d0*/  UISETP.NE.AND UP0, UPT, UR43, URZ, UPT ;  /* 0x000000ff2b00728c */ /* 0x000fc8000bf05270 */
[----:B------:R-:W-:-:S09]  /*41e0*/  UISETP.NE.OR UP0, UPT, UR18, 0x1, UP0 ;  /* 0x000000011200788c */ /* 0x000fd20008705670 */
[----:B------:R-:W-:Y:S05]  /*41f0*/  BRA.U UP0, `(.L_x_73) ;  /* 0x0000000100b07547 */ /* 0x000fea000b800000 */
[----:B------:R-:W-:Y:S01]  /*4200*/  UMOV UR4, 0x400 ;  /* 0x0000040000047882 */ /* 0x000fe20000000000 */
[----:B------:R-:W-:Y:S01]  /*4210*/  HFMA2 R2, -RZ, RZ, 0, 5.9604644775390625e-08 ;  /* 0x00000001ff027431 */ /* 0x000fe200000001ff */
[----:B------:R-:W-:Y:S01]  /*4220*/  ULEA UR4, UR43, UR4, 0x18 ;  /* 0x000000042b047291 */ /* 0x000fe2000f8ec0ff */
[----:B------:R-:W-:Y:S01]  /*4230*/  ISETP.GE.U32.AND P0, PT, R3, 0x2, PT ;  /* 0x000000020300780c */ /* 0x000fe20003f06070 */
[----:B------:R-:W-:Y:S02]  /*4240*/  IMAD.MOV.U32 R8, RZ, RZ, RZ ;  /* 0x000000ffff087224 */ /* 0x000fe400078e00ff */
[----:B------:R-:W-:Y:S02]  /*4250*/  UIADD3 UR5, UPT, UPT, UR4, 0x238, URZ ;  /* 0x0000023804057890 */ /* 0x000fe4000fffe0ff */
[----:B------:R-:W-:Y:S02]  /*4260*/  UIADD3 UR8, UPT, UPT, UR4, 0x230, URZ ;  /* 0x0000023004087890 */ /* 0x000fe4000fffe0ff */
[----:B------:R-:W-:-:S12]  /*4270*/  UPRMT UR5, URZ, 0x654, UR5 ;  /* 0x00000654ff057896 */ /* 0x000fd80008000005 */
.L_x_76:
[----:B------:R-:W-:Y:S01]  /*4280*/  SHF.L.U32 R7, R2, 0x1f, RZ ;  /* 0x0000001f02077819 */ /* 0x000fe200000006ff */
[----:B------:R-:W-:Y:S02]  /*4290*/  IMAD.U32 R4, RZ, RZ, UR8 ;  /* 0x00000008ff047e24 */ /* 0x000fe4000f8e00ff */
[----:B------:R-:W-:Y:S01]  /*42a0*/  @!P0 IMAD.MOV.U32 R5, RZ, RZ, 0x10 ;  /* 0x00000010ff058424 */ /* 0x000fe200078e00ff */
[----:B------:R-:W2:Y:S02]  /*42b0*/  SYNCS.PHASECHK.TRANS64.TRYWAIT P1, [UR4+0x238], R7 ;  /* 0x00023807ff0075a7 */ /* 0x000ea40008021104 */
[----:B------:R-:W-:-:S04]  /*42c0*/  PRMT R9, R3, 0x654, R4 ;  /* 0x0000065403097816 */ /* 0x000fc80000000004 */
[----:B------:R-:W-:Y:S01]  /*42d0*/  SEL R0, R9, R0, !P0 ;  /* 0x0000000009007207 */ /* 0x000fe20004000000 */
[----:B--2---:R-:W-:Y:S06]  /*42e0*/  @!P1 BRA `(.L_x_74) ;  /* 0x0000006c00889947 */ /* 0x004fec0003800000 */
.L_x_213:
[----:B------:R-:W-:Y:S01]  /*42f0*/  UIADD3 UR6, UPT, UPT, UR4, 0x270, URZ ;  /* 0x0000027004067890 */ /* 0x000fe2000fffe0ff */
[----:B------:R3:W-:Y:S01]  /*4300*/  @!P0 SYNCS.ARRIVE.TRANS64.RED RZ, [R0+URZ], R5 ;  /* 0x0000000500ff89a7 */ /* 0x0007e200080004ff */
[----:B------:R-:W-:Y:S01]  /*4310*/  UIADD3 UR7, UPT, UPT, UR4, 0x230, URZ ;  /* 0x0000023004077890 */ /* 0x000fe2000fffe0ff */
[----:B------:R-:W-:-:S08]  /*4320*/  LOP3.LUT R2, R2, 0x1, RZ, 0x3c, !PT ;  /* 0x0000000102027812 */ /* 0x000fd000078e3cff */
[----:B------:R-:W-:Y:S06]  /*4330*/  UGETNEXTWORKID.BROADCAST [UR6], [UR7] ;  /* 0x00000000060073ca */ /* 0x000fec0008000100 */
[----:B---3--:R-:W-:-:S04]  /*4340*/  SHF.L.U32 R5, R8, 0x1f, RZ ;  /* 0x0000001f08057819 */ /* 0x008fc800000006ff */
[----:B------:R-:W3:Y:S02]  /*4350*/  SYNCS.PHASECHK.TRANS64.TRYWAIT P1, [UR4+0x230], R5 ;  /* 0x00023005ff0075a7 */ /* 0x000ee40008021104 */
[----:B---3--:R-:W-:Y:S05]  /*4360*/  @!P1 BRA `(.L_x_75) ;  /* 0x0000006c00809947 */ /* 0x008fea0003800000 */
.L_x_215:
[----:B--2---:R-:W2:Y:S01]  /*4370*/  LDS.128 R4, [UR4+0x270] ;  /* 0x00027004ff047984 */ /* 0x004ea20008000c00 */
[----:B------:R-:W-:Y:S01]  /*4380*/  LOP3.LUT R8, R8, 0x1, RZ, 0x3c, !PT ;  /* 0x0000000108087812 */ /* 0x000fe200078e3cff */
[----:B------:R-:W-:Y:S01]  /*4390*/  @!PT LDS RZ, [RZ] ;  /* 0x00000000fffff984 */ /* 0x000fe20000000800 */
[----:B------:R-:W-:Y:S01]  /*43a0*/  @!PT LDS RZ, [RZ] ;  /* 0x00000000fffff984 */ /* 0x000fe20000000800 */
[----:B------:R-:W-:Y:S01]  /*43b0*/  @!PT LDS RZ, [RZ] ;  /* 0x00000000fffff984 */ /* 0x000fe20000000800 */
[----:B------:R-:W-:Y:S01]  /*43c0*/  @!PT LDS RZ, [RZ] ;  /* 0x00000000fffff984 */ /* 0x000fe20000000800 */
[----:B------:R3:W-:Y:S06]  /*43d0*/  MEMBAR.ALL.CTA ;  /* 0x0000000000007992 */ /* 0x0007ec0000008000 */
[----:B---3--:R-:W3:Y:S02]  /*43e0*/  FENCE.VIEW.ASYNC.S ;  /* 0x00000000000073c6 */ /* 0x008ee40000000000 */
[----:B---3--:R-:W-:Y:S01]  /*43f0*/  SYNCS.ARRIVE.TRANS64.RED.A1T0 RZ, [UR5], RZ ;  /* 0x000000ffffff79a7 */ /* 0x008fe20008100405 */
[----:B--2---:R-:W-:-:S13]  /*4400*/  LOP3.LUT P1, RZ, R6, 0x1, RZ, 0xc0, !PT ;  /* 0x0000000106ff7812 */ /* 0x004fda000782c0ff */
[----:B------:R-:W-:Y:S05]  /*4410*/  @P1 BRA `(.L_x_76) ;  /* 0xfffffffc00981947 */ /* 0x000fea000383ffff */
[----:B------:R-:W-:-:S04]  /*4420*/  SHF.L.U32 R0, R2, 0x1f, RZ ;  /* 0x0000001f02007819 */ /* 0x000fc800000006ff */
[----:B------:R-:W2:Y:S02]  /*4430*/  SYNCS.PHASECHK.TRANS64 P0, [UR4+0x238], R0 ;  /* 0x00023800ff0075a7 */ /* 0x000ea40008001004 */
[----:B-12---:R-:W-:Y:S05]  /*4440*/  @P0 EXIT ;  /* 0x000000000000094d */ /* 0x006fea0003800000 */
[----:B------:R-:W-:-:S07]  /*4450*/  MOV R0, UR4 ;  /* 0x0000000400007c02 */ /* 0x000fce0008000f00 */
.L_x_77:
[----:B-1----:R-:W-:-:S04]  /*4460*/  SHF.L.U32 R3, R2, 0x1f, RZ ;  /* 0x0000001f02037819 */ /* 0x002fc800000006ff */
[----:B------:R1:W2:Y:S03]  /*4470*/  SYNCS.PHASECHK.TRANS64.TRYWAIT P0, [R0+URZ+0x238], R3 ;  /* 0x00023803000075a7 */ /* 0x0002a600080011ff */
[----:B--2---:R-:W-:Y:S05]  /*4480*/  @!P0 NANOSLEEP.SYNCS 0x989680 ;  /* 0x009896800000895d */ /* 0x004fea0003900000 */
[----:B------:R-:W2:Y:S02]  /*4490*/  @!P0 SYNCS.PHASECHK.TRANS64 P0, [R0+URZ+0x238], R3 ;  /* 0x00023803000085a7 */ /* 0x000ea400080010ff */
[----:B--2---:R-:W-:Y:S05]  /*44a0*/  @P0 EXIT ;  /* 0x000000000000094d */ /* 0x004fea0003800000 */
[----:B------:R-:W-:Y:S05]  /*44b0*/  BRA `(.L_x_77) ;  /* 0xfffffffc00e87947 */ /* 0x000fea000383ffff */
.L_x_73:
[----:B------:R-:W-:Y:S05]  /*44c0*/  BRA.U UP4, `(.L_x_78) ;  /* 0x0000001104347547 */ /* 0x000fea000b800000 */
[----:B------:R-:W-:Y:S01]  /*44d0*/  UMOV UR5, 0x40 ;  /* 0x0000004000057882 */ /* 0x000fe20000000000 */
[----:B------:R-:W-:Y:S01]  /*44e0*/  NOP ;  /* 0x0000000000007918 */ /* 0x000fe20000000000 */
[----:B------:R-:W-:Y:S01]  /*44f0*/  ULEA UR5, UR43, UR5, 0x18 ;  /* 0x000000052b057291 */ /* 0x000fe2000f8ec0ff */
[----:B------:R-:W-:Y:S02]  /*4500*/  UMOV UR6, 0x400 ;  /* 0x0000040000067882 */ /* 0x000fe40000000000 */
[----:B------:R-:W-:-:S06]  /*4510*/  ULEA UR6, UR43, UR6, 0x18 ;  /* 0x000000062b067291 */ /* 0x000fcc000f8ec0ff */
[----:B------:R-:W2:Y:S02]  /*4520*/  LDS.U8 R3, [UR5+0x1c] ;  /* 0x00001c05ff037984 */ /* 0x000ea40008000000 */
[----:B--2---:R-:W-:-:S13]  /*4530*/  ISETP.NE.AND P0, PT, R3, RZ, PT ;  /* 0x000000ff0300720c */ /* 0x004fda0003f05270 */
[----:B------:R-:W-:Y:S05]  /*4540*/  @P0 BRA `(.L_x_79) ;  /* 0x0000000400080947 */ /* 0x000fea0003800000 */
[----:B------:R-:W-:Y:S02]  /*4550*/  UISETP.NE.U32.AND UP1, UPT, UR26, 0x1, UPT ;  /* 0x000000011a00788c */ /* 0x000fe4000bf25070 */
[----:B------:R-:W-:-:S07]  /*4560*/  UIADD3 UR7, UPT, UPT, UR5, 0x8, URZ ;  /* 0x0000000805077890 */ /* 0x000fce000fffe0ff */
[----:B------:R-:W-:Y:S05]  /*4570*/  BRA.U !UP1, `(.L_x_80) ;  /* 0x00000001099c7547 */ /* 0x000fea000b800000 */
[----:B------:R-:W-:Y:S01]  /*4580*/  ELECT P0, URZ, PT ;  /* 0x0000000000ff782f */ /* 0x000fe20003800000 */
[----:B------:R-:W-:-:S12]  /*4590*/  BSSY B0, `(.L_x_80) ;  /* 0x0000025000007945 */ /* 0x000fd80003800000 */
[----:B------:R-:W-:Y:S05]  /*45a0*/  @!P0 BRA `(.L_x_81) ;  /* 0x00000000008c8947 */ /* 0x000fea0003800000 */
[----:B------:R-:W-:-:S05]  /*45b0*/  UMOV UR4, 0x10 ;  /* 0x0000001000047882 */ /* 0x000fca0000000000 */
[----:B------:R-:W-:Y:S04]  /*45c0*/  DEPBAR.LE SB2, 0x36 ;  /* 0x0000ad800000791a */ /* 0x000fe80000000000 */
[----:B------:R-:W2:Y:S02]  /*45d0*/  UTCATOMSWS.2CTA.FIND_AND_SET.ALIGN UP0, UR4, UR4 ;  /* 0x00000004000475e3 */ /* 0x000ea40008200800 */
[----:B--2---:R-:W-:Y:S01]  /*45e0*/  MOV R10, UR4 ;  /* 0x00000004000a7c02 */ /* 0x004fe20008000f00 */
[----:B------:R-:W-:Y:S06]  /*45f0*/  BRA.U UP0, `(.L_x_82) ;  /* 0x0000000100187547 */ /* 0x000fec000b800000 */
.L_x_83:
[----:B------:R-:W-:Y:S05]  /*4600*/  NANOSLEEP 0x64 ;  /* 0x000000640000795d */ /* 0x000fea0003800000 */
[----:B------:R-:W-:-:S05]  /*4610*/  UMOV UR4, 0x10 ;  /* 0x0000001000047882 */ /* 0x000fca0000000000 */
[----:B------:R-:W-:Y:S04]  /*4620*/  DEPBAR.LE SB2, 0x36 ;  /* 0x0000ad800000791a */ /* 0x000fe80000000000 */
[----:B------:R-:W2:Y:S02]  /*4630*/  UTCATOMSWS.2CTA.FIND_AND_SET.ALIGN UP0, UR4, UR4 ;  /* 0x00000004000475e3 */ /* 0x000ea40008200800 */
[----:B--2---:R-:W-:Y:S01]  /*4640*/  MOV R10, UR4 ;  /* 0x00000004000a7c02 */ /* 0x004fe20008000f00 */
[----:B------:R-:W-:Y:S05]  /*4650*/  BRA.U !UP0, `(.L_x_83) ;  /* 0xfffffffd08e87547 */ /* 0x000fea000b83ffff */
.L_x_82:
[----:B------:R-:W2:Y:S01]  /*4660*/  LDS R6, [UR5+0x10] ;  /* 0x00001005ff067984 */ /* 0x000ea20008000800 */
[----:B------:R-:W-:Y:S01]  /*4670*/  IMAD.U32 R3, RZ, RZ, UR6 ;  /* 0x00000006ff037e24 */ /* 0x000fe2000f8e00ff */
[----:B------:R-:W-:-:S03]  /*4680*/  MOV R4, UR25 ;  /* 0x0000001900047c02 */ /* 0x000fc60008000f00 */
[----:B------:R-:W-:Y:S01]  /*4690*/  VIADD R3, R3, 0x280 ;  /* 0x0000028003037836 */ /* 0x000fe20000000000 */
[----:B--2---:R-:W-:-:S04]  /*46a0*/  SHF.L.U32 R6, R6, 0x1f, RZ ;  /* 0x0000001f06067819 */ /* 0x004fc800000006ff */
[----:B------:R-:W2:Y:S02]  /*46b0*/  SYNCS.PHASECHK.TRANS64.TRYWAIT P0, [UR5+0x8], R6 ;  /* 0x00000806ff0075a7 */ /* 0x000ea40008001105 */
[----:B--2---:R-:W-:Y:S05]  /*46c0*/  @P0 BRA `(.L_x_84) ;  /* 0x0000000000080947 */ /* 0x004fea0003800000 */
[----:B------:R-:W2:Y:S02]  /*46d0*/  SYNCS.PHASECHK.TRANS64.TRYWAIT P0, [UR5+0x8], R6 ;  /* 0x00000806ff0075a7 */ /* 0x000ea40008001105 */
[----:B--2---:R-:W-:Y:S05]  /*46e0*/  @!P0 BRA `(.L_x_85) ;  /* 0x0000006800b88947 */ /* 0x004fea0003800000 */
.L_x_84:
[----:B------:R-:W-:Y:S01]  /*46f0*/  PRMT R4, R4, 0x654, R3 ;  /* 0x0000065404047816 */ /* 0x000fe20000000003 */
[----:B------:R-:W-:Y:S01]  /*4700*/  HFMA2 R3, -RZ, RZ, 0, 5.9604644775390625e-08 ;  /* 0x00000001ff037431 */ /* 0x000fe200000001ff */
[----:B------:R-:W-:Y:S01]  /*4710*/  UPRMT UR4, UR25, 0x654, UR7 ;  /* 0x0000065419047896 */ /* 0x000fe20008000007 */
[----:B------:R-:W-:Y:S02]  /*4720*/  IMAD.MOV.U32 R7, RZ, RZ, 0xffff ;  /* 0x0000ffffff077424 */ /* 0x000fe400078e00ff */
[----:B--2---:R-:W-:Y:S02]  /*4730*/  IMAD.MOV.U32 R6, RZ, RZ, 0x4 ;  /* 0x00000004ff067424 */ /* 0x004fe400078e00ff */
[----:B------:R-:W-:Y:S01]  /*4740*/  IMAD.SHL.U32 R9, R10, 0x20, RZ ;  /* 0x000000200a097824 */ /* 0x000fe200078e00ff */
[----:B------:R-:W-:Y:S02]  /*4750*/  MOV R5, UR4 ;  /* 0x0000000400057c02 */ /* 0x000fe40008000f00 */
[-C--:B------:R-:W-:Y:S01]  /*4760*/  SHF.L.U32 R8, R7, R10.reuse, RZ ;  /* 0x0000000a07087219 */ /* 0x080fe200000006ff */
[----:B------:R2:W-:Y:S01]  /*4770*/  SYNCS.ARRIVE.TRANS64.RED RZ, [UR4], R6 ;  /* 0x00000006ffff79a7 */ /* 0x0005e20008000404 */
[----:B------:R-:W-:Y:S01]  /*4780*/  SHF.L.U32 R7, R3, R10, RZ ;  /* 0x0000000a03077219 */ /* 0x000fe200000006ff */
[----:B------:R2:W-:Y:S04]  /*4790*/  STS [UR6+0x280], R9 ;  /* 0x00028009ff007988 */ /* 0x0005e80008000806 */
[----:B------:R2:W-:Y:S04]  /*47a0*/  STAS [R4.64], R10 ;  /* 0x0000000a04007dbd */ /* 0x0005e8000c0008ff */
[----:B------:R2:W-:Y:S04]  /*47b0*/  ATOMS.OR RZ, [UR5+0x14], R8 ;  /* 0x00001408ffff798c */ /* 0x0005e8000b000005 */
[----:B------:R2:W-:Y:S04]  /*47c0*/  ATOMS.OR RZ, [UR5+0x18], R7 ;  /* 0x00001807ffff798c */ /* 0x0005e8000b000005 */
[----:B------:R2:W-:Y:S02]  /*47d0*/  ATOMS.XOR RZ, [UR5+0x10], R3 ;  /* 0x00001003ffff798c */ /* 0x0005e4000b800005 */
.L_x_81:
[----:B-1----:R-:W-:Y:S05]  /*47e0*/  BSYNC B0 ;  /* 0x0000000000007941 */ /* 0x002fea0003800000 */
.L_x_80:
[----:B------:R-:W-:Y:S05]  /*47f0*/  BRA.U UP1, `(.L_x_86) ;  /* 0x00000001016c7547 */ /* 0x000fea000b800000 */
[----:B------:R-:W-:-:S03]  /*4800*/  UMOV UR4, 0xffffffff ;  /* 0xffffffff00047882 */ /* 0x000fc60000000000 */
[----:B------:R-:W-:Y:S05]  /*4810*/  BRA.DIV UR4, `(.L_x_87) ;  /* 0x0000006a04847947 */ /* 0x000fea000b800000 */
[----:B------:R-:W-:-:S13]  /*4820*/  ELECT P6, URZ, PT ;  /* 0x0000000000ff782f */ /* 0x000fda00038c0000 */
.L_x_218:
[----:B------:R-:W-:Y:S05]  /*4830*/  @!P6 BRA `(.L_x_86) ;  /* 0x00000000005ce947 */ /* 0x000fea0003800000 */
[----:B--2---:R-:W2:Y:S02]  /*4840*/  LDS R4, [UR5+0x10] ;  /* 0x00001005ff047984 */ /* 0x004ea40008000800 */
[----:B--2---:R-:W-:-:S04]  /*4850*/  SHF.L.U32 R4, R4, 0x1f, RZ ;  /* 0x0000001f04047819 */ /* 0x004fc800000006ff */
[----:B------:R-:W2:Y:S02]  /*4860*/  SYNCS.PHASECHK.TRANS64.TRYWAIT P0, [UR5+0x8], R4 ;  /* 0x00000804ff0075a7 */ /* 0x000ea40008001105 */
[----:B--2---:R-:W-:Y:S05]  /*4870*/  @P0 BRA `(.L_x_88) ;  /* 0x0000000000080947 */ /* 0x004fea0003800000 */
[----:B------:R-:W2:Y:S02]  /*4880*/  SYNCS.PHASECHK.TRANS64.TRYWAIT P0, [UR5+0x8], R4 ;  /* 0x00000804ff0075a7 */ /* 0x000ea40008001105 */
[----:B--2---:R-:W-:Y:S05]  /*4890*/  @!P0 BRA `(.L_x_89) ;  /* 0x0000006800848947 */ /* 0x004fea0003800000 */
.L_x_88:
[----:B------:R-:W3:Y:S01]  /*48a0*/  LDS R6, [UR6+0x280] ;  /* 0x00028006ff067984 */ /* 0x000ee20008000800 */
[----:B--2---:R-:W-:Y:S02]  /*48b0*/  HFMA2 R3, -RZ, RZ, 0, 5.9604644775390625e-08 ;  /* 0x00000001ff037431 */ /* 0x004fe400000001ff */
[----:B------:R-:W-:Y:S01]  /*48c0*/  IMAD.MOV.U32 R4, RZ, RZ, 0xffff ;  /* 0x0000ffffff047424 */ /* 0x000fe200078e00ff */
[----:B------:R-:W-:Y:S01]  /*48d0*/  UPRMT UR4, UR25, 0x654, UR7 ;  /* 0x0000065419047896 */ /* 0x000fe20008000007 */
[----:B---3--:R-:W-:-:S03]  /*48e0*/  IMAD.SHL.U32 R5, R6, 0x20, RZ ;  /* 0x0000002006057824 */ /* 0x008fc600078e00ff */
[-C--:B------:R-:W-:Y:S02]  /*48f0*/  SHF.L.U32 R4, R4, R6.reuse, RZ ;  /* 0x0000000604047219 */ /* 0x080fe400000006ff */
[----:B------:R-:W-:Y:S01]  /*4900*/  SHF.L.U32 R6, R3, R6, RZ ;  /* 0x0000000603067219 */ /* 0x000fe200000006ff */
[----:B------:R3:W-:Y:S04]  /*4910*/  STS [UR6+0x280], R5 ;  /* 0x00028005ff007988 */ /* 0x0007e80008000806 */
[----:B------:R3:W-:Y:S04]  /*4920*/  ATOMS.OR RZ, [UR5+0x14], R4 ;  /* 0x00001404ffff798c */ /* 0x0007e8000b000005 */
[----:B------:R3:W-:Y:S01]  /*4930*/  ATOMS.OR RZ, [UR5+0x18], R6 ;  /* 0x00001806ffff798c */ /* 0x0007e2000b000005 */
[----:B------:R-:W-:Y:S03]  /*4940*/  SYNCS.ARRIVE.TRANS64.RED.A1T0 RZ, [UR4], RZ ;  /* 0x000000ffffff79a7 */ /* 0x000fe60008100404 */
[----:B------:R3:W-:Y:S01]  /*4950*/  ATOMS.XOR RZ, [UR5+0x10], R3 ;  /* 0x00001003ffff798c */ /* 0x0007e2000b800005 */
[----:B------:R-:W-:Y:S05]  /*4960*/  BRA `(.L_x_86) ;  /* 0x0000000000107947 */ /* 0x000fea0003800000 */
.L_x_79:
[----:B------:R-:W-:Y:S02]  /*4970*/  MOV R3, 0xffffffff ;  /* 0xffffffff00037802 */ /* 0x000fe40000000f00 */
[----:B------:R-:W-:-:S03]  /*4980*/  MOV R4, 0x49b0 ;  /* 0x000049b000047802 */ /* 0x000fc60000000f00 */
[----:B------:R2:W-:Y:S04]  /*4990*/  STS [UR6+0x280], R3 ;  /* 0x00028003ff007988 */ /* 0x0005e80008000806 */
[----:B-12--5:R-:W-:Y:S05]  /*49a0*/  CALL.REL.NOINC `($__internal_1_$__cuda_sm10x_tcgen05_guardrail_trap_phase_invalid_during_alloc) ;  /* 0x0000006c00a87944 */ /* 0x026fea0003c00000 */
.L_x_86:
[----:B------:R-:W-:Y:S05]  /*49b0*/  WARPSYNC.ALL ;  /* 0x0000000000007948 */ /* 0x000fea0003800000 */
[----:B------:R-:W4:Y:S01]  /*49c0*/  S2UR UR14, SR_CgaCtaId ;  /* 0x00000000000e79c3 */ /* 0x000f220000008800 */
[----:B------:R-:W-:Y:S01]  /*49d0*/  UMOV UR4, 0x400 ;  /* 0x0000040000047882 */ /* 0x000fe20000000000 */
[----:B------:R-:W-:-:S06]  /*49e0*/  NOP ;  /* 0x0000000000007918 */ /* 0x000fcc0000000000 */
[----:B------:R-:W-:Y:S06]  /*49f0*/  BAR.ARV 0x6, 0xa0 ;  /* 0x0182800000007b1d */ /* 0x000fec0000002000 */
[----:B------:R-:W1:Y:S01]  /*4a00*/  LDCU.64 UR6, c[0x0][0x388] ;  /* 0x00007100ff0677ac */ /* 0x000e620008000a00 */
[----:B------:R-:W-:Y:S01]  /*4a10*/  LOP3.LUT R2, R2, 0xffff, RZ, 0xc0, !PT ;  /* 0x0000ffff02027812 */ /* 0x000fe200078ec0ff */
[----:B--2---:R-:W-:Y:S01]  /*4a20*/  IMAD.MOV.U32 R8, RZ, RZ, 0x1 ;  /* 0x00000001ff087424 */ /* 0x004fe200078e00ff */
[----:B------:R-:W-:Y:S01]  /*4a30*/  LOP3.LUT R0, R0, 0xffff, RZ, 0xc0, !PT ;  /* 0x0000ffff00007812 */ /* 0x000fe200078ec0ff */
[----:B------:R-:W-:Y:S01]  /*4a40*/  UISETP.NE.AND UP3, UPT, UR26, URZ, UPT ;  /* 0x000000ff1a00728c */ /* 0x000fe2000bf65270 */
[----:B------:R-:W-:Y:S01]  /*4a50*/  R2UR UR15, R2 ;  /* 0x00000000020f72ca */ /* 0x000fe200000e0000 */
[----:B------:R-:W-:Y:S01]  /*4a60*/  IMAD.MOV.U32 R2, RZ, RZ, RZ ;  /* 0x000000ffff027224 */ /* 0x000fe200078e00ff */
[----:B------:R-:W-:Y:S01]  /*4a70*/  R2UR UR22, R0 ;  /* 0x00000000001672ca */ /* 0x000fe200000e0000 */
[----:B------:R-:W-:Y:S01]  /*4a80*/  IMAD.MOV.U32 R0, RZ, RZ, RZ ;  /* 0x000000ffff007224 */ /* 0x000fe200078e00ff */
[----:B------:R-:W-:Y:S01]  /*4a90*/  UMOV UR18, URZ ;  /* 0x000000ff00127c82 */ /* 0x000fe20008000000 */
[----:B----4-:R-:W-:Y:S01]  /*4aa0*/  ULEA UR14, UR14, UR4, 0x18 ;  /* 0x000000040e0e7291 */ /* 0x010fe2000f8ec0ff */
[----:B------:R-:W-:Y:S01]  /*4ab0*/  UMOV UR13, URZ ;  /* 0x000000ff000d7c82 */ /* 0x000fe20008000000 */
[----:B------:R-:W-:-:S02]  /*4ac0*/  UMOV UR20, 0x0 ;  /* 0x0000000000147882 */ /* 0x000fc40000000000 */
[----:B------:R-:W-:Y:S01]  /*4ad0*/  UIADD3 UR24, UPT, UPT, UR14, 0x238, URZ ;  /* 0x000002380e187890 */ /* 0x000fe2000fffe0ff */
[----:B------:R-:W-:Y:S01]  /*4ae0*/  UMOV UR21, 0x10200010 ;  /* 0x1020001000157882 */ /* 0x000fe20000000000 */
[----:B-1----:R-:W-:-:S03]  /*4af0*/  UIADD3 UR4, UPT, UPT, UR6, 0x1f, URZ ;  /* 0x0000001f06047890 */ /* 0x002fc6000fffe0ff */
[----:B---3--:R-:W1:Y:S01]  /*4b00*/  LDS R3, [UR14+0x280] ;  /* 0x0002800eff037984 */ /* 0x008e620008000800 */
[----:B------:R-:W2:Y:S01]  /*4b10*/  LDCU UR6, c[0x0][0x390] ;  /* 0x00007200ff0677ac */ /* 0x000ea20008000800 */
[----:B------:R-:W-:Y:S02]  /*4b20*/  USHF.R.S32.HI UR5, URZ, 0x1f, UR4 ;  /* 0x0000001fff057899 */ /* 0x000fe40008011404 */
[----:B------:R-:W-:Y:S02]  /*4b30*/  UPRMT UR24, URZ, 0x654, UR24 ;  /* 0x00000654ff187896 */ /* 0x000fe40008000018 */
[----:B------:R-:W-:Y:S02]  /*4b40*/  ULEA.HI UR4, UR5, UR4, URZ, 0x5 ;  /* 0x0000000405047291 */ /* 0x000fe4000f8f28ff */
[----:B------:R-:W-:Y:S02]  /*4b50*/  UIADD3 UR5, UPT, UPT, UR14, 0x8600, URZ ;  /* 0x000086000e057890 */ /* 0x000fe4000fffe0ff */
[----:B------:R-:W-:-:S02]  /*4b60*/  USHF.R.S32.HI UR4, URZ, 0x5, UR4 ;  /* 0x00000005ff047899 */ /* 0x000fc40008011404 */
[----:B------:R-:W-:Y:S02]  /*4b70*/  USHF.R.U32.HI UR5, URZ, 0x4, UR5 ;  /* 0x00000004ff057899 */ /* 0x000fe40008011605 */
[----:B------:R-:W-:Y:S02]  /*4b80*/  UIMAD UR7, UR4, UR7, URZ ;  /* 0x00000007040772a4 */ /* 0x000fe4000f8e02ff */
[----:B------:R-:W-:Y:S02]  /*4b90*/  UIADD3 UR4, UPT, UPT, UR14, 0x28600, URZ ;  /* 0x000286000e047890 */ /* 0x000fe4000fffe0ff */
[----:B------:R-:W-:Y:S02]  /*4ba0*/  ULOP3.LUT UR5, UR5, 0x3fff, URZ, 0xc0, !UPT ;  /* 0x00003fff05057892 */ /* 0x000fe4000f8ec0ff */
[----:B------:R-:W-:Y:S02]  /*4bb0*/  USHF.R.U32.HI UR4, URZ, 0x4, UR4 ;  /* 0x00000004ff047899 */ /* 0x000fe40008011604 */
[----:B------:R-:W-:-:S02]  /*4bc0*/  ULOP3.LUT UR16, UR5, 0x10000, URZ, 0xfc, !UPT ;  /* 0x0001000005107892 */ /* 0x000fc4000f8efcff */
[----:B------:R-:W-:Y:S02]  /*4bd0*/  ULOP3.LUT UR17, UR4, 0x3fff, URZ, 0xc0, !UPT ;  /* 0x00003fff04117892 */ /* 0x000fe4000f8ec0ff */
[----:B--2---:R-:W-:Y:S02]  /*4be0*/  UIMAD UR4, UR7, UR6, URZ ;  /* 0x00000006070472a4 */ /* 0x004fe4000f8e02ff */
[----:B------:R-:W-:Y:S02]  /*4bf0*/  ULOP3.LUT UR17, UR17, 0x10000, URZ, 0xfc, !UPT ;  /* 0x0001000011117892 */ /* 0x000fe4000f8efcff */
[----:B------:R-:W-:Y:S02]  /*4c00*/  UIADD3 UR23, UPT, UPT, UR4, -0x1, URZ ;  /* 0xffffffff04177890 */ /* 0x000fe4000fffe0ff */
[----:B------:R-:W-:Y:S01]  /*4c10*/  UISETP.GE.AND UP4, UPT, UR4, 0x1, UPT ;  /* 0x000000010400788c */ /* 0x000fe2000bf86270 */
[C---:B-1----:R-:W-:Y:S01]  /*4c20*/  VIADD R5, R3.reuse, 0x80 ;  /* 0x0000008003057836 */ /* 0x042fe20000000000 */
[----:B------:R-:W-:-:S04]  /*4c30*/  LOP3.LUT R4, R3, 0xffff, RZ, 0xc0, !PT ;  /* 0x0000ffff03047812 */ /* 0x000fc800078ec0ff */
[----:B------:R-:W-:-:S05]  /*4c40*/  LOP3.LUT R5, R5, 0xffff, RZ, 0xc0, !PT ;  /* 0x0000ffff05057812 */ /* 0x000fca00078ec0ff */
[----:B------:R1:W-:Y:S02]  /*4c50*/  STL.64 [R1], R4 ;  /* 0x0000000401007387 */ /* 0x0003e40000100a00 */
.L_x_98:
[----:B-1----:R-:W-:-:S04]  /*4c60*/  SHF.L.U32 R5, R2, 0x1f, RZ ;  /* 0x0000001f02057819 */ /* 0x002fc800000006ff */
[----:B------:R-:W1:Y:S02]  /*4c70*/  SYNCS.PHASECHK.TRANS64.TRYWAIT P0, [UR14+0x230], R5 ;  /* 0x00023005ff0075a7 */ /* 0x000e64000800110e */
[----:B-1--4-:R-:W-:Y:S05]  /*4c80*/  @!P0 BRA `(.L_x_90) ;  /* 0x0000006400a08947 */ /* 0x012fea0003800000 */
.L_x_220:
[----:B-1----:R-:W1:Y:S01]  /*4c90*/  LDS.128 R4, [UR14+0x270] ;  /* 0x0002700eff047984 */ /* 0x002e620008000c00 */
[----:B------:R-:W-:Y:S01]  /*4ca0*/  ULEA UR19, UR18, UR14, 0x3 ;  /* 0x0000000e12137291 */ /* 0x000fe2000f8e18ff */
[----:B------:R-:W-:Y:S01]  /*4cb0*/  @!PT LDS RZ, [RZ] ;  /* 0x00000000fffff984 */ /* 0x000fe20000000800 */
[----:B------:R-:W-:Y:S01]  /*4cc0*/  @!PT LDS RZ, [RZ] ;  /* 0x00000000fffff984 */ /* 0x000fe20000000800 */
[----:B------:R-:W-:Y:S01]  /*4cd0*/  @!PT LDS RZ, [RZ] ;  /* 0x00000000fffff984 */ /* 0x000fe20000000800 */
[----:B------:R-:W-:Y:S01]  /*4ce0*/  @!PT LDS RZ, [RZ] ;  /* 0x00000000fffff984 */ /* 0x000fe20000000800 */
[----:B------:R2:W-:Y:S06]  /*4cf0*/  MEMBAR.ALL.CTA ;  /* 0x0000000000007992 */ /* 0x0005ec0000008000 */
[----:B--2---:R-:W2:Y:S02]  /*4d00*/  FENCE.VIEW.ASYNC.S ;  /* 0x00000000000073c6 */ /* 0x004ea40000000000 */
[----:B--2---:R-:W-:Y:S01]  /*4d10*/  SYNCS.ARRIVE.TRANS64.RED.A1T0 RZ, [UR24], RZ ;  /* 0x000000ffffff79a7 */ /* 0x004fe20008100418 */
[----:B-1----:R-:W-:Y:S01]  /*4d20*/  LOP3.LUT P2, RZ, R6, 0x1, RZ, 0xc0, !PT ;  /* 0x0000000106ff7812 */ /* 0x002fe2000784c0ff */
[----:B------:R-:W-:-:S12]  /*4d30*/  BRA.U UP3, `(.L_x_91) ;  /* 0x00000001030c7547 */ /* 0x000fd8000b800000 */
[----:B------:R-:W-:-:S04]  /*4d40*/  SHF.L.U32 R5, R8, 0x1f, RZ ;  /* 0x0000001f08057819 */ /* 0x000fc800000006ff */
[----:B------:R-:W1:Y:S02]  /*4d50*/  SYNCS.PHASECHK.TRANS64.TRYWAIT P0, [UR19+0x250], R5 ;  /* 0x00025005ff0075a7 */ /* 0x000e640008001113 */
[----:B-1----:R-:W-:Y:S05]  /*4d60*/  @!P0 BRA `(.L_x_92) ;  /* 0x0000006400808947 */ /* 0x002fea0003800000 */
.L_x_91:
[----:B------:R-:W-:Y:S05]  /*4d70*/  BRA.U UP3, `(.L_x_93) ;  /* 0x0000000103b07547 */ /* 0x000fea000b800000 */
[----:B------:R-:W-:Y:S05]  /*4d80*/  BRA.U !UP4, `(.L_x_94) ;  /* 0x000000010ca07547 */ /* 0x000fea000b800000 */
[----:B------:R-:W-:Y:S01]  /*4d90*/  ULEA UR4, UR18, UR48, 0x2 ;  /* 0x0000003012047291 */ /* 0x000fe2000f8e10ff */
[----:B-1----:R-:W-:-:S08]  /*4da0*/  SHF.L.U32 R4, R0, 0x1f, RZ ;  /* 0x0000001f00047819 */ /* 0x002fd000000006ff */
[----:B------:R-:W5:Y:S01]  /*4db0*/  LDL R5, [UR4] ;  /* 0x00000004ff057983 */ /* 0x000f620008100800 */
[----:B------:R-:W-:Y:S02]  /*4dc0*/  ULEA UR4, UR13, UR14, 0x3 ;  /* 0x0000000e0d047291 */ /* 0x000fe4000f8e18ff */
[----:B------:R-:W-:Y:S01]  /*4dd0*/  UPLOP3.LUT UP2, UPT, UPT, UPT, UPT, 0x40, 0x4 ;  /* 0x000000000004789c */ /* 0x000fe20003f4e870 */
[----:B------:R-:W-:-:S06]  /*4de0*/  UMOV UR10, UR23 ;  /* 0x00000017000a7c82 */ /* 0x000fcc0008000000 */
[----:B------:R1:W2:Y:S01]  /*4df0*/  SYNCS.PHASECHK.TRANS64.TRYWAIT P1, [UR4], R4 ;  /* 0x00000004ff0075a7 */ /* 0x0002a20008021104 */
[----:B------:R-:W-:-:S05]  /*4e00*/  UMOV UR4, UR13 ;  /* 0x0000000d00047c82 */ /* 0x000fca0008000000 */
.L_x_97:
[----:B------:R-:W-:Y:S01]  /*4e10*/  ULEA UR11, UR4, UR14, 0x3 ;  /* 0x0000000e040b7291 */ /* 0x000fe2000f8e18ff */
[----:B--234-:R-:W-:Y:S11]  /*4e20*/  @P1 BRA `(.L_x_95) ;  /* 0x00000000000c1947 */ /* 0x01cff60003800000 */
[----:B------:R-:W-:Y:S04]  /*4e30*/  SHF.L.U32 R7, R0, 0x1f, RZ ;  /* 0x0000001f00077819 */ /* 0x000fe800000006ff */
[----:B------:R-:W2:Y:S02]  /*4e40*/  SYNCS.PHASECHK.TRANS64.TRYWAIT P0, [UR11], R7 ;  /* 0x00000007ff0075a7 */ /* 0x000ea4000800110b */
[----:B--2---:R-:W-:Y:S05]  /*4e50*/  @!P0 BRA `(.L_x_96) ;  /* 0x00000064005c8947 */ /* 0x004fea0003800000 */
.L_x_95:
[----:B------:R-:W-:Y:S01]  /*4e60*/  UISETP.NE.AND UP0, UPT, UR10, URZ, UPT ;  /* 0x000000ff0a00728c */ /* 0x000fe2000bf05270 */
[----:B------:R-:W-:Y:S01]  /*4e70*/  PLOP3.LUT P1, PT, PT, PT, PT, 0x80, 0x8 ;  /* 0x000000000008781c */ /* 0x000fe20003f2f070 */
[----:B------:R-:W-:Y:S02]  /*4e80*/  UIADD3 UR5, UPT, UPT, UR4, 0x1, URZ ;  /* 0x0000000104057890 */ /* 0x000fe4000fffe0ff */
[----:B------:R-:W-:Y:S02]  /*4e90*/  ULEA UR8, UR4, UR17, 0x7 ;  /* 0x0000001104087291 */ /* 0x000fe4000f8e38ff */
[----:B------:R-:W-:Y:S01]  /*4ea0*/  UISETP.NE.AND UP1, UPT, UR5, 0x20, UPT ;  /* 0x000000200500788c */ /* 0x000fe2000bf25270 */
[----:B------:R-:W-:Y:S01]  /*4eb0*/  PLOP3.LUT P0, PT, PT, PT, UP0, 0x80, 0x8 ;  /* 0x000000000008781c */ /* 0x000fe20003f0f008 */
[----:B------:R-:W-:Y:S01]  /*4ec0*/  UMOV UR9, 0xc0004010 ;  /* 0xc000401000097882 */ /* 0x000fe20000000000 */
[----:B------:R-:W-:Y:S01]  /*4ed0*/  UMOV UR7, 0xc0004010 ;  /* 0xc000401000077882 */ /* 0x000fe20000000000 */
[----:B------:R-:W-:Y:S02]  /*4ee0*/  USEL UR6, URZ, 0x1, UP1 ;  /* 0x00000001ff067887 */ /* 0x000fe40008800000 */
[----:B------:R-:W-:Y:S04]  /*4ef0*/  USEL UR13, UR5, URZ, UP1 ;  /* 0x000000ff050d7287 */ /* 0x000fe80008800000 */
[----:B------:R-:W-:Y:S01]  /*4f00*/  @UP0 ULEA UR5, UR13, UR14, 0x3 ;  /* 0x0000000e0d050291 */ /* 0x000fe2000f8e18ff */
[----:B------:R-:W-:Y:S01]  /*4f10*/  LOP3.LUT R0, R0, UR6, RZ, 0x3c, !PT ;  /* 0x0000000600007c12 */ /* 0x000fe2000f8e3cff */
[----:B------:R-:W-:Y:S02]  /*4f20*/  ULEA UR6, UR4, UR16, 0x8 ;  /* 0x0000001004067291 */ /* 0x000fe4000f8e40ff */
[----:B------:R-:W-:Y:S01]  /*4f30*/  UIADD3 UR4, UPT, UPT, UR10, 0x1, URZ ;  /* 0x000000010a047890 */ /* 0x000fe2000fffe0ff */
[----:B-1----:R-:W-:Y:S01]  /*4f40*/  @P0 SHF.L.U32 R4, R0, 0x1f, RZ ;  /* 0x0000001f00040819 */ /* 0x002fe200000006ff */
[----:B------:R-:W-:Y:S02]  /*4f50*/  UIADD3 UR10, UPT, UPT, UR10, -0x1, URZ ;  /* 0xffffffff0a0a7890 */ /* 0x000fe4000fffe0ff */
[----:B------:R-:W-:Y:S01]  /*4f60*/  UISETP.GT.U32.AND UP0, UPT, UR4, 0x1, UPT ;  /* 0x000000010400788c */ /* 0x000fe2000bf04070 */
[----:B------:R3:W4:Y:S01]  /*4f70*/  @P0 SYNCS.PHASECHK.TRANS64.TRYWAIT P1, [UR5], R4 ;  /* 0x00000004ff0005a7 */ /* 0x0007220008021105 */
[----:B------:R-:W-:Y:S11]  /*4f80*/  ELECT P0, URZ, PT ;  /* 0x0000000000ff782f */ /* 0x000ff60003800000 */
[----:B------:R-:W-:Y:S02]  /*4f90*/  @!UPT UIADD3 URZ, UPT, UPT, URZ, URZ, URZ ;  /* 0x000000fffffff290 */ /* 0x000fe4000fffe0ff */
[----:B-----5:R-:W-:Y:S01]  /*4fa0*/  @P0 R2UR.BROADCAST UR12, R5 ;  /* 0x00000000050c02ca */ /* 0x020fe200008e0000 */
[----:B------:R-:W-:Y:S01]  /*4fb0*/  UIADD3 UR5, UPT, UPT, UR11, 0x100, URZ ;  /* 0x000001000b057890 */ /* 0x000fe2000fffe0ff */
[----:B------:R-:W-:Y:S11]  /*4fc0*/  UMOV UR4, UR13 ;  /* 0x0000000d00047c82 */ /* 0x000ff60008000000 */
[----:B------:R3:W-:Y:S01]  /*4fd0*/  UTCQMMA.2CTA gdesc[UR6], gdesc[UR8], tmem[UR12], tmem[UR20], idesc[UR21], UP2 ;  /* 0x00ff1408060075ea */ /* 0x0007e2000920030c */
[----:B------:R-:W-:Y:S01]  /*4fe0*/  UPLOP3.LUT UP2, UPT, UPT, UPT, UPT, 0x80, 0x8 ;  /* 0x000000000008789c */ /* 0x000fe20003f4f070 */
[----:B------:R3:W-:Y:S01]  /*4ff0*/  UTCBAR.2CTA.MULTICAST [UR5], URZ, UR15 ;  /* 0x000000ff050073e9 */ /* 0x0007e2000820080f */
[----:B------:R-:W-:Y:S09]  /*5000*/  BRA.U UP0, `(.L_x_97) ;  /* 0xfffffffd00807547 */ /* 0x000ff2000b83ffff */
.L_x_94:
[----:B------:R-:W-:-:S09]  /*5010*/  UIADD3 UR4, UPT, UPT, UR19, 0x240, URZ ;  /* 0x0000024013047890 */ /* 0x000fd2000fffe0ff */
[----:B------:R2:W-:Y:S01]  /*5020*/  UTCBAR.2CTA.MULTICAST [UR4], URZ, UR22 ;  /* 0x000000ff040073e9 */ /* 0x0005e20008200816 */
[----:B------:R-:W-:Y:S02]  /*5030*/  NOP ;  /* 0x0000000000007918 */ /* 0x000fe40000000000 */
.L_x_93:
[----:B--2---:R-:W-:Y:S01]  /*5040*/  UIADD3 UR4, UPT, UPT, UR18, 0x1, URZ ;  /* 0x0000000112047890 */ /* 0x004fe2000fffe0ff */
[----:B------:R-:W-:-:S03]  /*5050*/  LOP3.LUT R2, R2, 0x1, RZ, 0x3c, !PT ;  /* 0x0000000102027812 */ /* 0x000fc600078e3cff */
[----:B------:R-:W-:-:S04]  /*5060*/  UISETP.NE.AND UP0, UPT, UR4, 0x2, UPT ;  /* 0x000000020400788c */ /* 0x000fc8000bf05270 */
[----:B---3--:R-:W-:Y:S02]  /*5070*/  USEL UR5, URZ, 0x1, UP0 ;  /* 0x00000001ff057887 */ /* 0x008fe40008000000 */
[----:B------:R-:W-:-:S04]  /*5080*/  USEL UR18, UR4, URZ, UP0 ;  /* 0x000000ff04127287 */ /* 0x000fc80008000000 */
[----:B------:R-:W-:Y:S01]  /*5090*/  LOP3.LUT R8, R8, UR5, RZ, 0x3c, !PT ;  /* 0x0000000508087c12 */ /* 0x000fe2000f8e3cff */
[----:B------:R-:W-:Y:S07]  /*50a0*/  @P2 BRA `(.L_x_98) ;  /* 0xfffffff800ec2947 */ /* 0x000fee000383ffff */
[----:B------:R-:W2:Y:S01]  /*50b0*/  S2UR UR8, SR_CgaCtaId ;  /* 0x00000000000879c3 */ /* 0x000ea20000008800 */
[----:B------:R-:W-:Y:S01]  /*50c0*/  ELECT P0, URZ, PT ;  /* 0x0000000000ff782f */ /* 0x000fe20003800000 */
[----:B------:R-:W-:Y:S01]  /*50d0*/  HFMA2 R0, -RZ, RZ, 0, 5.9604644775390625e-08 ;  /* 0x00000001ff007431 */ /* 0x000fe200000001ff */
[----:B------:R-:W-:-:S05]  /*50e0*/  UMOV UR4, 0x40 ;  /* 0x0000004000047882 */ /* 0x000fca0000000000 */
[----:B------:R-:W-:Y:S01]  /*50f0*/  UVIRTCOUNT.DEALLOC.SMPOOL 0x80 ;  /* 0x000000800000784c */ /* 0x000fe20000000000 */
[----:B------:R-:W-:Y:S02]  /*5100*/  UISETP.NE.AND UP0, UPT, UR26, URZ, UPT ;  /* 0x000000ff1a00728c */ /* 0x000fe4000bf05270 */
[----:B--2---:R-:W-:-:S09]  /*5110*/  ULEA UR8, UR8, UR4, 0x18 ;  /* 0x0000000408087291 */ /* 0x004fd2000f8ec0ff */
[----:B------:R2:W-:Y:S01]  /*5120*/  @P0 STS.U8 [UR8+0x1c], R0 ;  /* 0x00001c00ff000988 */ /* 0x0005e20008000008 */
[----:B------:R-:W-:Y:S05]  /*5130*/  BRA.U UP0, `(.L_x_99) ;  /* 0x0000000100587547 */ /* 0x000fea000b800000 */
[----:B------:R-:W-:Y:S01]  /*5140*/  UIADD3 UR5, UPT, UPT, UR14, 0x250, URZ ;  /* 0x000002500e057890 */ /* 0x000fe2000fffe0ff */
[----:B-1----:R-:W-:-:S03]  /*5150*/  SHF.L.U32 R5, R8, 0x1f, RZ ;  /* 0x0000001f08057819 */ /* 0x002fc600000006ff */
[----:B------:R-:W-:-:S09]  /*5160*/  ULEA UR4, UR18, UR5, 0x3 ;  /* 0x0000000512047291 */ /* 0x000fd2000f8e18ff */
[----:B------:R-:W1:Y:S02]  /*5170*/  SYNCS.PHASECHK.TRANS64.TRYWAIT P0, [UR4], R5 ;  /* 0x00000005ff0075a7 */ /* 0x000e640008001104 */
[----:B-1----:R-:W-:Y:S05]  /*5180*/  @!P0 BRA `(.L_x_100) ;  /* 0x0000006000a88947 */ /* 0x002fea0003800000 */
.L_x_224:
[----:B------:R-:W-:-:S04]  /*5190*/  UIADD3 UR18, UPT, UPT, UR18, 0x1, URZ ;  /* 0x0000000112127890 */ /* 0x000fc8000fffe0ff */
[----:B------:R-:W-:-:S04]  /*51a0*/  UISETP.NE.AND UP1, UPT, UR18, 0x2, UPT ;  /* 0x000000021200788c */ /* 0x000fc8000bf25270 */
[----:B------:R-:W-:Y:S02]  /*51b0*/  USEL UR6, URZ, 0x1, UP1 ;  /* 0x00000001ff067887 */ /* 0x000fe40008800000 */
[----:B------:R-:W-:-:S04]  /*51c0*/  USEL UR4, UR18, URZ, UP1 ;  /* 0x000000ff12047287 */ /* 0x000fc80008800000 */
[----:B------:R-:W-:Y:S01]  /*51d0*/  ULEA UR4, UR4, UR5, 0x3 ;  /* 0x0000000504047291 */ /* 0x000fe2000f8e18ff */
[----:B-1----:R-:W-:-:S04]  /*51e0*/  LOP3.LUT R5, R8, UR6, RZ, 0x3c, !PT ;  /* 0x0000000608057c12 */ /* 0x002fc8000f8e3cff */
[----:B------:R-:W-:Y:S01]  /*51f0*/  SHF.L.U32 R5, R5, 0x1f, RZ ;  /* 0x0000001f05057819 */ /* 0x000fe200000006ff */
[----:B--2---:R-:W-:-:S04]  /*5200*/  IMAD.U32 R0, RZ, RZ, UR4 ;  /* 0x00000004ff007e24 */ /* 0x004fc8000f8e00ff */
[----:B------:R1:W2:Y:S03]  /*5210*/  SYNCS.PHASECHK.TRANS64.TRYWAIT P0, [R0+URZ], R5 ;  /* 0x00000005000075a7 */ /* 0x0002a600080011ff */
[----:B--2---:R-:W-:Y:S05]  /*5220*/  @!P0 NANOSLEEP.SYNCS 0x989680 ;  /* 0x009896800000895d */ /* 0x004fea0003900000 */
[----:B------:R-:W2:Y:S02]  /*5230*/  @!P0 SYNCS.PHASECHK.TRANS64 P0, [R0+URZ], R5 ;  /* 0x00000005000085a7 */ /* 0x000ea400080010ff */
[----:B--2---:R-:W-:Y:S05]  /*5240*/  @P0 BRA `(.L_x_101) ;  /* 0x0000000000200947 */ /* 0x004fea0003800000 */
.L_x_102:
[----:B--2---:R2:W3:Y:S02]  /*5250*/  SYNCS.PHASECHK.TRANS64.TRYWAIT P0, [R0+URZ], R5 ;  /* 0x00000005000075a7 */ /* 0x0044e400080011ff */
[----:B---3--:R-:W-:Y:S05]  /*5260*/  @!P0 NANOSLEEP.SYNCS 0x989680 ;  /* 0x009896800000895d */ /* 0x008fea0003900000 */
[----:B------:R-:W3:Y:S02]  /*5270*/  @!P0 SYNCS.PHASECHK.TRANS64 P0, [R0+URZ], R5 ;  /* 0x00000005000085a7 */ /* 0x000ee400080010ff */
[----:B---3--:R-:W-:Y:S05]  /*5280*/  @!P0 BRA `(.L_x_102) ;  /* 0xfffffffc00f08947 */ /* 0x008fea000383ffff */
[----:B------:R-:W-:Y:S05]  /*5290*/  BRA `(.L_x_101) ;  /* 0x00000000000c7947 */ /* 0x000fea0003800000 */
.L_x_99:
[----:B------:R-:W-:-:S04]  /*52a0*/  UIADD3 UR4, UPT, UPT, UR14, 0x260, URZ ;  /* 0x000002600e047890 */ /* 0x000fc8000fffe0ff */
[----:B------:R-:W-:-:S09]  /*52b0*/  UPRMT UR4, UR25, 0x654, UR4 ;  /* 0x0000065419047896 */ /* 0x000fd20008000004 */
[----:B------:R-:W-:Y:S03]  /*52c0*/  SYNCS.ARRIVE.TRANS64.RED.A1T0 RZ, [UR4], RZ ;  /* 0x000000ffffff79a7 */ /* 0x000fe60008100404 */
.L_x_101:
[----:B-12---:R-:W-:Y:S01]  /*52d0*/  SHF.L.U32 R5, RZ, 0x1f, RZ ;  /* 0x0000001fff057819 */ /* 0x006fe200000006ff */
[----:B------:R-:W-:Y:S01]  /*52e0*/  UIADD3 UR4, UPT, UPT, UR14, 0x260, URZ ;  /* 0x000002600e047890 */ /* 0x000fe2000fffe0ff */
[----:B------:R-:W-:Y:S02]  /*52f0*/  PLOP3.LUT P0, PT, PT, PT, UP0, 0x80, 0x8 ;  /* 0x000000000008781c */ /* 0x000fe40003f0f008 */
[----:B----4-:R-:W1:Y:S02]  /*5300*/  SYNCS.PHASECHK.TRANS64.TRYWAIT P1, [UR14+0x260], R5 ;  /* 0x00026005ff0075a7 */ /* 0x010e64000802110e */
[----:B-1----:R-:W-:Y:S09]  /*5310*/  @!P1 BRA `(.L_x_103) ;  /* 0x00000060005c9947 */ /* 0x002ff20003800000 */
.L_x_226:
[----:B------:R-:W-:Y:S01]  /*5320*/  @!UP0 UPRMT UR4, UR25, 0x654, UR4 ;  /* 0x0000065419048896 */ /* 0x000fe20008000004 */
[----:B------:R-:W-:Y:S01]  /*5330*/  LOP3.LUT R2, R3, 0xffff, RZ, 0xc0, !PT ;  /* 0x0000ffff03027812 */ /* 0x000fe200078ec0ff */
[----:B------:R-:W-:Y:S02]  /*5340*/  IMAD.MOV.U32 R3, RZ, RZ, 0xffff ;  /* 0x0000ffffff037424 */ /* 0x000fe400078e00ff */
[----:B-1----:R-:W-:Y:S01]  /*5350*/  IMAD.MOV.U32 R5, RZ, RZ, 0x1 ;  /* 0x00000001ff057424 */ /* 0x002fe200078e00ff */
[----:B------:R-:W-:-:S04]  /*5360*/  SHF.R.U32.HI R2, RZ, 0x5, R2 ;  /* 0x00000005ff027819 */ /* 0x000fc80000011602 */
[----:B------:R-:W-:Y:S01]  /*5370*/  @!P0 SYNCS.ARRIVE.TRANS64.RED.A1T0 RZ, [UR4], RZ ;  /* 0x000000ffffff89a7 */ /* 0x000fe20008100404 */
[----:B------:R-:W-:Y:S01]  /*5380*/  NOP ;  /* 0x0000000000007918 */ /* 0x000fe20000000000 */
[----:B------:R-:W1:Y:S01]  /*5390*/  LDS R0, [UR8+0x14] ;  /* 0x00001408ff007984 */ /* 0x000e620008000800 */
[-C--:B------:R-:W-:Y:S02]  /*53a0*/  SHF.L.U32 R3, R3, R2.reuse, RZ ;  /* 0x0000000203037219 */ /* 0x080fe400000006ff */
[----:B------:R-:W-:Y:S02]  /*53b0*/  SHF.L.U32 R5, R5, R2, RZ ;  /* 0x0000000205057219 */ /* 0x000fe400000006ff */
[----:B-1----:R-:W-:-:S04]  /*53c0*/  LOP3.LUT R0, R0, R3, RZ, 0xc0, !PT ;  /* 0x0000000300007212 */ /* 0x002fc800078ec0ff */
[----:B------:R-:W-:-:S13]  /*53d0*/  ISETP.NE.AND P0, PT, R0, R3, PT ;  /* 0x000000030000720c */ /* 0x000fda0003f05270 */
[----:B------:R-:W-:Y:S05]  /*53e0*/  @P0 BRA `(.L_x_104) ;  /* 0x00000000005c0947 */ /* 0x000fea0003800000 */
[----:B------:R-:W1:Y:S02]  /*53f0*/  LDS R0, [UR8+0x18] ;  /* 0x00001808ff007984 */ /* 0x000e640008000800 */
[----:B-1----:R-:W-:-:S04]  /*5400*/  LOP3.LUT R0, R0, R5, RZ, 0xc0, !PT ;  /* 0x0000000500007212 */ /* 0x002fc800078ec0ff */
[----:B------:R-:W-:-:S13]  /*5410*/  ISETP.NE.AND P0, PT, R0, R5, PT ;  /* 0x000000050000720c */ /* 0x000fda0003f05270 */
[----:B------:R-:W-:Y:S05]  /*5420*/  @P0 BRA `(.L_x_105) ;  /* 0x0000000000400947 */ /* 0x000fea0003800000 */
[----:B------:R-:W-:Y:S01]  /*5430*/  R2UR UR4, R3 ;  /* 0x00000000030472ca */ /* 0x000fe200000e0000 */
[----:B------:R-:W1:Y:S01]  /*5440*/  S2R R2, SR_LANEID ;  /* 0x0000000000027919 */ /* 0x000e620000000000 */
[----:B------:R-:W-:-:S04]  /*5450*/  LOP3.LUT R5, RZ, R5, RZ, 0x33, !PT ;  /* 0x00000005ff057212 */ /* 0x000fc800078e33ff */
[----:B------:R-:W2:Y:S07]  /*5460*/  REDUX UR6, R5 ;  /* 0x00000000050673c4 */ /* 0x000eae0000000000 */
[----:B------:R-:W-:-:S03]  /*5470*/  ULOP3.LUT UR5, URZ, UR4, URZ, 0x33, !UPT ;  /* 0x00000004ff057292 */ /* 0x000fc6000f8e33ff */
[----:B------:R-:W-:Y:S02]  /*5480*/  VOTEU.ANY UR4, UPT, PT ;  /* 0x0000000000047886 */ /* 0x000fe400038e0100 */
[----:B------:R-:W-:Y:S01]  /*5490*/  UFLO.U32 UR4, UR4 ;  /* 0x00000004000472bd */ /* 0x000fe200080e0000 */
[----:B------:R-:W-:-:S04]  /*54a0*/  IMAD.U32 R0, RZ, RZ, UR5 ;  /* 0x00000005ff007e24 */ /* 0x000fc8000f8e00ff */
[----:B------:R-:W3:Y:S02]  /*54b0*/  REDUX UR7, R0 ;  /* 0x00000000000773c4 */ /* 0x000ee40000000000 */
[----:B------:R4:W-:Y:S01]  /*54c0*/  UTCATOMSWS.AND URZ, UR5 ;  /* 0x0000000500ff79e3 */ /* 0x0009e20008000000 */
[----:B-1----:R-:W-:Y:S01]  /*54d0*/  ISETP.EQ.U32.AND P0, PT, R2, UR4, PT ;  /* 0x0000000402007c0c */ /* 0x002fe2000bf02070 */
[----:B--2---:R-:W-:Y:S02]  /*54e0*/  IMAD.U32 R2, RZ, RZ, UR6 ;  /* 0x00000006ff027e24 */ /* 0x004fe4000f8e00ff */
[----:B---3--:R-:W-:-:S10]  /*54f0*/  IMAD.U32 R3, RZ, RZ, UR7 ;  /* 0x00000007ff037e24 */ /* 0x008fd4000f8e00ff */
[----:B------:R4:W-:Y:S04]  /*5500*/  @P0 ATOMS.AND RZ, [UR8+0x14], R3 ;  /* 0x00001403ffff098c */ /* 0x0009e8000a800008 */
[----:B------:R4:W-:Y:S01]  /*5510*/  @P0 ATOMS.AND RZ, [UR8+0x18], R2 ;  /* 0x00001802ffff098c */ /* 0x0009e2000a800008 */
[----:B------:R-:W-:Y:S05]  /*5520*/  BRA `(.L_x_106) ;  /* 0x0000000000147947 */ /* 0x000fea0003800000 */
.L_x_105:
[----:B------:R-:W-:Y:S02]  /*5530*/  MOV R2, 0x5550 ;  /* 0x0000555000027802 */ /* 0x000fe40000000f00 */
[----:B-----5:R-:W-:Y:S05]  /*5540*/  CALL.REL.NOINC `($__internal_0_$__cuda_sm10x_tcgen05_guardrail_trap_col_being_dealloced_not_returned_by_alloc) ;  /* 0x0000006000b47944 */ /* 0x020fea0003c00000 */
[----:B------:R-:W-:Y:S05]  /*5550*/  BRA `(.L_x_106) ;  /* 0x0000000000087947 */ /* 0x000fea0003800000 */
.L_x_104:
[----:B------:R-:W-:Y:S02]  /*5560*/  MOV R2, 0x5580 ;  /* 0x0000558000027802 */ /* 0x000fe40000000f00 */
[----:B-----5:R-:W-:Y:S05]  /*5570*/  CALL.REL.NOINC `($__internal_2_$__cuda_sm10x_tcgen05_guardrail_trap_unallocated_columns_being_dealloced) ;  /* 0x0000006000c07944 */ /* 0x020fea0003c00000 */
.L_x_106:
[----:B------:R-:W-:Y:S01]  /*5580*/  NOP ;  /* 0x0000000000007918 */ /* 0x000fe20000000000 */
[----:B----4-:R-:W-:Y:S05]  /*5590*/  EXIT ;  /* 0x000000000000794d */ /* 0x010fea0003800000 */
.L_x_78:
[----:B------:R-:W-:-:S09]  /*55a0*/  UISETP.NE.OR UP0, UPT, UR18, 0x3, !UP3 ;  /* 0x000000031200788c */ /* 0x000fd2000df05670 */
[----:B------:R-:W-:Y:S05]  /*55b0*/  BRA.U UP0, `(.L_x_107) ;  /* 0x0000000d00cc7547 */ /* 0x000fea000b800000 */
[----:B------:R-:W2:Y:S01]  /*55c0*/  LDCU.64 UR4, c[0x0][0x888] ;  /* 0x00011100ff0477ac */ /* 0x000ea20008000a00 */
[----:B------:R-:W3:Y:S01]  /*55d0*/  LDC.64 R12, c[0x0][0x348] ;  /* 0x0000d200ff0c7b82 */ /* 0x000ee20000000a00 */
[----:B------:R-:W-:Y:S01]  /*55e0*/  HFMA2 R10, -RZ, RZ, 0, 5.9604644775390625e-08 ;  /* 0x00000001ff0a7431 */ /* 0x000fe200000001ff */
[----:B------:R-:W-:Y:S01]  /*55f0*/  MOV R9, RZ ;  /* 0x000000ff00097202 */ /* 0x000fe20000000f00 */
[----:B------:R-:W4:Y:S01]  /*5600*/  LDCU UR40, c[0x0][0x370] ;  /* 0x00006e00ff2877ac */ /* 0x000f220008000800 */
[----:B------:R-:W-:Y:S01]  /*5610*/  HFMA2 R0, -RZ, RZ, 0, 0.0078125 ;  /* 0x00002000ff007431 */ /* 0x000fe200000001ff */
[----:B------:R-:W4:Y:S01]  /*5620*/  LDCU.128 UR28, c[0x0][0xb10] ;  /* 0x00016200ff1c77ac */ /* 0x000f220008000c00 */
[----:B------:R-:W1:Y:S01]  /*5630*/  LDCU UR38, c[0x0][0x374] ;  /* 0x00006e80ff2677ac */ /* 0x000e620008000800 */
[----:B------:R-:W1:Y:S01]  /*5640*/  LDCU.64 UR26, c[0x0][0x890] ;  /* 0x00011200ff1a77ac */ /* 0x000e620008000a00 */
[----:B------:R-:W1:Y:S01]  /*5650*/  LDCU UR24, c[0x0][0xb0c] ;  /* 0x00016180ff1877ac */ /* 0x000e620008000800 */
[----:B--2---:R-:W-:Y:S01]  /*5660*/  UISETP.NE.U32.AND UP0, UPT, UR4, URZ, UPT ;  /* 0x000000ff0400728c */ /* 0x004fe2000bf05070 */
[----:B------:R-:W2:Y:S01]  /*5670*/  LDCU UR46, c[0x0][0xb20] ;  /* 0x00016400ff2e77ac */ /* 0x000ea20008000800 */
[----:B------:R-:W2:Y:S01]  /*5680*/  LDCU UR4, c[0x0][0xb30] ;  /* 0x00016600ff0477ac */ /* 0x000ea20008000800 */
[----:B------:R-:W2:Y:S01]  /*5690*/  LDCU.128 UR32, c[0x0][0x980] ;  /* 0x00013000ff2077ac */ /* 0x000ea20008000c00 */
[----:B------:R-:W-:Y:S01]  /*56a0*/  UMOV UR25, 0x400 ;  /* 0x0000040000197882 */ /* 0x000fe20000000000 */
[----:B----4-:R-:W-:-:S02]  /*56b0*/  UIMAD.WIDE.U32 UR6, UR40, UR28, URZ ;  /* 0x0000001c280672a5 */ /* 0x010fc4000f8e00ff */
[----:B------:R-:W-:Y:S02]  /*56c0*/  ULEA UR25, UR43, UR25, 0x18 ;  /* 0x000000192b197291 */ /* 0x000fe4000f8ec0ff */
[----:B-1----:R-:W-:Y:S02]  /*56d0*/  UIMAD.WIDE.U32 UR8, UR38, UR31, URZ ;  /* 0x0000001f260872a5 */ /* 0x002fe4000f8e00ff */
[----:B------:R-:W-:Y:S02]  /*56e0*/  UIADD3 UR42, UPT, UPT, UR25, 0x208, URZ ;  /* 0x00000208192a7890 */ /* 0x000fe4000fffe0ff */
[----:B------:R-:W-:Y:S02]  /*56f0*/  UISETP.NE.AND.EX UP5, UPT, UR5, URZ, UPT, UP0 ;  /* 0x000000ff0500728c */ /* 0x000fe4000bfa5300 */
[----:B------:R-:W-:Y:S02]  /*5700*/  UISETP.NE.U32.AND UP6, UPT, UR26, URZ, UPT ;  /* 0x000000ff1a00728c */ /* 0x000fe4000bfc5070 */
[----:B------:R-:W-:-:S02]  /*5710*/  UIADD3 UR41, UPT, UPT, UR25, 0x238, URZ ;  /* 0x0000023819297890 */ /* 0x000fc4000fffe0ff */
[----:B------:R-:W-:Y:S02]  /*5720*/  UIADD3 UR17, UPT, UPT, UR25, 0x200, URZ ;  /* 0x0000020019117890 */ /* 0x000fe4000fffe0ff */
[----:B------:R-:W-:Y:S02]  /*5730*/  UISETP.NE.AND UP0, UPT, UR39, 0x1, UPT ;  /* 0x000000012700788c */ /* 0x000fe4000bf05270 */
[----:B------:R-:W-:Y:S01]  /*5740*/  UISETP.NE.AND UP0, UPT, UR24, 0x1, UPT ;  /* 0x000000011800788c */ /* 0x000fe2000bf05270 */
[----:B------:R-:W-:Y:S01]  /*5750*/  UMOV UR45, UR7 ;  /* 0x00000007002d7c82 */ /* 0x000fe20008000000 */
[----:B------:R-:W-:Y:S01]  /*5760*/  UMOV UR44, UR9 ;  /* 0x00000009002c7c82 */ /* 0x000fe20008000000 */
[----:B------:R-:W-:Y:S02]  /*5770*/  UISETP.GE.AND UP2, UPT, UR39, 0x1, UPT ;  /* 0x000000012700788c */ /* 0x000fe4000bf46270 */
[----:B------:R-:W-:Y:S02]  /*5780*/  UPRMT UR42, UR43, 0x654, UR42 ;  /* 0x000006542b2a7896 */ /* 0x000fe4000800002a */
[----:B------:R-:W-:-:S02]  /*5790*/  UISETP.NE.AND UP0, UPT, UR30, 0x1, UPT ;  /* 0x000000011e00788c */ /* 0x000fc4000bf05270 */
[----:B------:R-:W-:Y:S01]  /*57a0*/  UPLOP3.LUT UP4, UPT, UPT, UPT, UPT, 0x40, 0x4 ;  /* 0x000000000004789c */ /* 0x000fe20003f8e870 */
[----:B------:R-:W1:Y:S01]  /*57b0*/  LDCU.64 UR22, c[0x0][0xb28] ;  /* 0x00016500ff1677ac */ /* 0x000e620008000a00 */
[----:B------:R-:W4:Y:S01]  /*57c0*/  LDCU.64 UR36, c[0x0][0x990] ;  /* 0x00013200ff2477ac */ /* 0x000f220008000a00 */
[----:B------:R-:W-:Y:S02]  /*57d0*/  UISETP.NE.AND.EX UP6, UPT, UR27, URZ, UPT, UP6 ;  /* 0x000000ff1b00728c */ /* 0x000fe4000bfc5360 */
[----:B------:R-:W-:Y:S02]  /*57e0*/  UPRMT UR41, URZ, 0x654, UR41 ;  /* 0x00000654ff297896 */ /* 0x000fe40008000029 */
[----:B------:R-:W-:Y:S02]  /*57f0*/  UPRMT UR43, UR43, 0x654, UR17 ;  /* 0x000006542b2b7896 */ /* 0x000fe40008000011 */
[----:B------:R-:W-:Y:S02]  /*5800*/  USHF.R.U32.HI UR45, URZ, UR29, UR45 ;  /* 0x0000001dff2d7299 */ /* 0x000fe4000801162d */
[----:B--2---:R-:W-:-:S02]  /*5810*/  USHF.R.U32.HI UR44, URZ, UR46, UR44 ;  /* 0x0000002eff2c7299 */ /* 0x004fc4000801162c */
[----:B------:R-:W-:Y:S02]  /*5820*/  UISETP.NE.AND UP3, UPT, UR4, 0x1, UPT ;  /* 0x000000010400788c */ /* 0x000fe4000bf65270 */
[----:B------:R-:W-:Y:S02]  /*5830*/  UISETP.NE.AND UP2, UPT, UR32, 0x1, UPT ;  /* 0x000000012000788c */ /* 0x000fe4000bf45270 */
[----:B---3--:R-:W-:-:S11]  /*5840*/  UISETP.NE.AND UP0, UPT, UR35, 0x1, UPT ;  /* 0x000000012300788c */ /* 0x008fd6000bf05270 */
.L_x_116:
[----:B------:R-:W-:Y:S04]  /*5850*/  SHF.L.U32 R3, R9, 0x1f, RZ ;  /* 0x0000001f09037819 */ /* 0x000fe800000006ff */
[----:B--2---:R-:W2:Y:S02]  /*5860*/  SYNCS.PHASECHK.TRANS64.TRYWAIT P0, [UR25+0x230], R3 ;  /* 0x00023003ff0075a7 */ /* 0x004ea40008001119 */
[----:B--2---:R-:W-:Y:S05]  /*5870*/  @!P0 BRA `(.L_x_108) ;  /* 0x0000005c001c8947 */ /* 0x004fea0003800000 */
.L_x_228:
[----:B------:R-:W3:Y:S01]  /*5880*/  LDS.128 R4, [UR25+0x270] ;  /* 0x00027019ff047984 */ /* 0x000ee20008000c00 */
[----:B------:R-:W-:Y:S01]  /*5890*/  UISETP.GE.AND UP0, UPT, UR39, 0x1, UPT ;  /* 0x000000012700788c */ /* 0x000fe2000bf06270 */
[----:B------:R-:W-:Y:S01]  /*58a0*/  @!PT LDS RZ, [RZ] ;  /* 0x00000000fffff984 */ /* 0x000fe20000000800 */
[----:B------:R-:W-:Y:S01]  /*58b0*/  @!PT LDS RZ, [RZ] ;  /* 0x00000000fffff984 */ /* 0x000fe20000000800 */
[----:B------:R-:W-:Y:S01]  /*58c0*/  @!PT LDS RZ, [RZ] ;  /* 0x00000000fffff984 */ /* 0x000fe20000000800 */
[----:B------:R-:W-:Y:S01]  /*58d0*/  @!PT LDS RZ, [RZ] ;  /* 0x00000000fffff984 */ /* 0x000fe20000000800 */
[----:B------:R1:W-:Y:S06]  /*58e0*/  MEMBAR.ALL.CTA ;  /* 0x0000000000007992 */ /* 0x0003ec0000008000 */
[----:B-1----:R-:W1:Y:S02]  /*58f0*/  FENCE.VIEW.ASYNC.S ;  /* 0x00000000000073c6 */ /* 0x002e640000000000 */
[----:B-1----:R-:W-:Y:S01]  /*5900*/  SYNCS.ARRIVE.TRANS64.RED.A1T0 RZ, [UR41], RZ ;  /* 0x000000ffffff79a7 */ /* 0x002fe20008100429 */
[----:B---3--:R-:W-:Y:S11]  /*5910*/  LOP3.LUT P0, RZ, R6, 0x1, RZ, 0xc0, !PT ;  /* 0x0000000106ff7812 */ /* 0x008ff6000780c0ff */
[----:B------:R-:W-:Y:S02]  /*5920*/  @!UPT UIADD3 URZ, UPT, UPT, URZ, URZ, URZ ;  /* 0x000000fffffff290 */ /* 0x000fe4000fffe0ff */
[----:B------:R-:W-:Y:S01]  /*5930*/  VOTEU.ANY UP2, P0 ;  /* 0x0000000000ff7886 */ /* 0x000fe20000040100 */
[----:B------:R-:W-:Y:S11]  /*5940*/  PLOP3.LUT P0, PT, PT, PT, UP2, 0x80, 0x8 ;  /* 0x000000000008781c */ /* 0x000ff60003f0f028 */
[----:B------:R-:W-:Y:S02]  /*5950*/  @!UPT UIADD3 URZ, UPT, UPT, URZ, URZ, URZ ;  /* 0x000000fffffff290 */ /* 0x000fe4000fffe0ff */
[----:B--2---:R-:W-:Y:S02]  /*5960*/  @P0 MOV R3, R4 ;  /* 0x0000000400030202 */ /* 0x004fe40000000f00 */
[----:B------:R-:W-:Y:S02]  /*5970*/  @P0 LOP3.LUT R2, R5, 0xffff, RZ, 0xc0, !PT ;  /* 0x0000ffff05020812 */ /* 0x000fe400078ec0ff */
[----:B------:R-:W-:Y:S02]  /*5980*/  @P0 R2UR UR5, R3 ;  /* 0x00000000030502ca */ /* 0x000fe400000e0000 */
[----:B------:R-:W-:Y:S11]  /*5990*/  @P0 R2UR UR4, R2 ;  /* 0x00000000020402ca */ /* 0x000ff600000e0000 */
[----:B------:R-:W-:Y:S02]  /*59a0*/  @UP2 UMOV UR15, UR5 ;  /* 0x00000005000f2c82 */ /* 0x000fe40008000000 */
[----:B------:R-:W-:Y:S01]  /*59b0*/  @UP2 UMOV UR14, UR4 ;  /* 0x00000004000e2c82 */ /* 0x000fe20008000000 */
[----:B------:R-:W-:Y:S05]  /*59c0*/  BRA.U !UP0, `(.L_x_109) ;  /* 0x0000000108c07547 */ /* 0x000fea000b800000 */
[----:B------:R-:W-:Y:S02]  /*59d0*/  UIMAD.WIDE.U32 UR8, UR14, UR31, URZ ;  /* 0x0000001f0e0872a5 */ /* 0x000fe4000f8e00ff */
[----:B------:R-:W-:Y:S02]  /*59e0*/  UP2UR UR16, UPR, URZ, 0x4 ;  /* 0x00000004ff107883 */ /* 0x000fe40008000000 */
[----:B------:R-:W-:Y:S02]  /*59f0*/  UISETP.NE.AND UP2, UPT, UR30, 0x1, UPT ;  /* 0x000000011e00788c */ /* 0x000fe4000bf45270 */
[----:B------:R-:W-:Y:S02]  /*5a00*/  UIMAD.WIDE.U32 UR10, UR15, UR28, URZ ;  /* 0x0000001c0f0a72a5 */ /* 0x000fe4000f8e00ff */
[----:B------:R-:W-:Y:S02]  /*5a10*/  USEL UR4, UR38, UR44, !UP2 ;  /* 0x0000002c26047287 */ /* 0x000fe4000d000000 */
[----:B------:R-:W-:Y:S02]  /*5a20*/  UISETP.NE.AND UP0, UPT, UR24, 0x1, UPT ;  /* 0x000000011800788c */ /* 0x000fe4000bf05270 */
[----:B------:R-:W-:Y:S02]  /*5a30*/  UP2UR UR20, UPR, URZ, 0x2 ;  /* 0x00000002ff147883 */ /* 0x000fe40008000000 */
[----:B------:R-:W-:Y:S02]  /*5a40*/  UISETP.NE.AND UP1, UPT, UR39, 0x1, UPT ;  /* 0x000000012700788c */ /* 0x000fe4000bf25270 */
[----:B------:R-:W-:Y:S02]  /*5a50*/  UIMAD.WIDE.U32 UR12, UR4, UR22, URZ ;  /* 0x00000016040c72a5 */ /* 0x000fe4000f8e00ff */
[----:B------:R-:W-:Y:S01]  /*5a60*/  USEL UR7, UR40, UR45, !UP0 ;  /* 0x0000002d28077287 */ /* 0x000fe2000c000000 */
[----:B------:R-:W-:Y:S02]  /*5a70*/  UMOV UR5, UR9 ;  /* 0x0000000900057c82 */ /* 0x000fe40008000000 */
[----:B------:R-:W-:Y:S02]  /*5a80*/  USHF.R.U32.HI UR6, URZ, UR46, UR5 ;  /* 0x0000002eff067299 */ /* 0x000fe40008011605 */
[----:B------:R-:W-:Y:S02]  /*5a90*/  UIMAD.WIDE.U32 UR18, UR7, UR22, URZ ;  /* 0x00000016071272a5 */ /* 0x000fe4000f8e00ff */
[----:B------:R-:W-:Y:S02]  /*5aa0*/  USEL UR6, UR14, UR6, !UP2 ;  /* 0x000000060e067287 */ /* 0x000fe4000d000000 */
[----:B------:R-:W-:Y:S01]  /*5ab0*/  UISETP.NE.AND UP2, UPT, UR16, URZ, UPT ;  /* 0x000000ff1000728c */ /* 0x000fe2000bf45270 */
[----:B------:R-:W-:Y:S01]  /*5ac0*/  UMOV UR5, UR11 ;  /* 0x0000000b00057c82 */ /* 0x000fe20008000000 */
[----:B------:R-:W-:Y:S02]  /*5ad0*/  UIMAD.WIDE.U32 UR10, UR6, UR22, URZ ;  /* 0x00000016060a72a5 */ /* 0x000fe4000f8e00ff */
[----:B------:R-:W-:Y:S03]  /*5ae0*/  USHF.R.U32.HI UR8, URZ, UR29, UR5 ;  /* 0x0000001dff087299 */ /* 0x000fe60008011605 */
[----:B------:R-:W-:Y:S02]  /*5af0*/  UMOV UR5, UR13 ;  /* 0x0000000d00057c82 */ /* 0x000fe40008000000 */
[----:B------:R-:W-:Y:S03]  /*5b00*/  @UP1 USHF.R.U32.HI UR4, URZ, UR23, UR5 ;  /* 0x00000017ff041299 */ /* 0x000fe60008011605 */
[----:B------:R-:W-:Y:S01]  /*5b10*/  UMOV UR5, UR19 ;  /* 0x0000001300057c82 */ /* 0x000fe20008000000 */
[----:B------:R-:W-:Y:S02]  /*5b20*/  UIMAD UR4, UR39, UR4, URZ ;  /* 0x00000004270472a4 */ /* 0x000fe4000f8e02ff */
[----:B------:R-:W-:Y:S02]  /*5b30*/  @UP1 USHF.R.U32.HI UR7, URZ, UR23, UR5 ;  /* 0x00000017ff071299 */ /* 0x000fe40008011605 */
[----:B------:R-:W-:Y:S02]  /*5b40*/  USEL UR5, UR15, UR8, !UP0 ;  /* 0x000000080f057287 */ /* 0x000fe4000c000000 */
[----:B------:R-:W-:Y:S02]  /*5b50*/  UIMAD UR8, UR39, UR7, URZ ;  /* 0x00000007270872a4 */ /* 0x000fe4000f8e02ff */
[----:B------:R-:W-:Y:S03]  /*5b60*/  UISETP.GE.AND UP0, UPT, UR6, UR4, UPT ;  /* 0x000000040600728c */ /* 0x000fe6000bf06270 */
[----:B------:R-:W-:Y:S01]  /*5b70*/  UMOV UR4, UR11 ;  /* 0x0000000b00047c82 */ /* 0x000fe20008000000 */
[----:B------:R-:W-:Y:S02]  /*5b80*/  UISETP.GE.OR UP0, UPT, UR5, UR8, UP0 ;  /* 0x000000080500728c */ /* 0x000fe40008706670 */
[----:B------:R-:W-:Y:S02]  /*5b90*/  USHF.R.U32.HI UR4, URZ, UR23, UR4 ;  /* 0x00000017ff047299 */ /* 0x000fe40008011604 */
[----:B------:R-:W-:Y:S02]  /*5ba0*/  UIMAD.WIDE.U32 UR8, UR5, UR22, URZ ;  /* 0x00000016050872a5 */ /* 0x000fe4000f8e00ff */
[----:B------:R-:W-:Y:S04]  /*5bb0*/  USEL UR10, UR6, UR4, !UP1 ;  /* 0x00000004060a7287 */ /* 0x000fe8000c800000 */
[----:B------:R-:W-:Y:S01]  /*5bc0*/  UIADD3 UR11, UPT, UPT, -UR10, URZ, URZ ;  /* 0x000000ff0a0b7290 */ /* 0x000fe2000fffe1ff */
[----:B------:R-:W-:Y:S02]  /*5bd0*/  @!UP0 UMOV UR4, UR9 ;  /* 0x0000000900048c82 */ /* 0x000fe40008000000 */
[----:B------:R-:W-:Y:S02]  /*5be0*/  @!UP0 USHF.R.U32.HI UR4, URZ, UR23, UR4 ;  /* 0x00000017ff048299 */ /* 0x000fe40008011604 */
[----:B------:R-:W-:Y:S02]  /*5bf0*/  UIMAD UR8, UR39, UR11, UR6 ;  /* 0x0000000b270872a4 */ /* 0x000fe4000f8e0206 */
[----:B------:R-:W-:Y:S02]  /*5c00*/  @!UP0 USEL UR4, UR5, UR4, !UP1 ;  /* 0x0000000405048287 */ /* 0x000fe4000c800000 */
[----:B------:R-:W-:Y:S02]  /*5c10*/  UISETP.NE.AND UP1, UPT, UR20, URZ, UPT ;  /* 0x000000ff1400728c */ /* 0x000fe4000bf25270 */
[----:B------:R-:W-:Y:S02]  /*5c20*/  @!UP0 UIMAD UR8, UR7, UR8, UR4 ;  /* 0x00000008070882a4 */ /* 0x000fe4000f8e0204 */
[----:B------:R-:W-:Y:S02]  /*5c30*/  @!UP0 UIADD3 UR9, UPT, UPT, UR10, -UR4, URZ ;  /* 0x800000040a098290 */ /* 0x000fe4000fffe0ff */
[----:B------:R-:W-:Y:S02]  /*5c40*/  UIADD3 UR4, UPT, UPT, -UR5, URZ, URZ ;  /* 0x000000ff05047290 */ /* 0x000fe4000fffe1ff */
[----:B------:R-:W-:Y:S02]  /*5c50*/  UIADD3 UR7, UPT, UPT, -UR6, URZ, URZ ;  /* 0x000000ff06077290 */ /* 0x000fe4000fffe1ff */
[----:B------:R-:W-:Y:S02]  /*5c60*/  @!UP0 UIMAD UR6, UR9, UR39, UR5 ;  /* 0x00000027090682a4 */ /* 0x000fe4000f8e0205 */
[----:B------:R-:W-:Y:S02]  /*5c70*/  UIMAD UR15, UR24, UR4, UR15 ;  /* 0x00000004180f72a4 */ /* 0x000fe4000f8e020f */
[----:B------:R-:W-:Y:S01]  /*5c80*/  UIMAD UR14, UR30, UR7, UR14 ;  /* 0x000000071e0e72a4 */ /* 0x000fe2000f8e020e */
[----:B------:R-:W-:Y:S02]  /*5c90*/  @!UP0 UMOV UR5, UR8 ;  /* 0x0000000800058c82 */ /* 0x000fe40008000000 */
[----:B------:R-:W-:Y:S02]  /*5ca0*/  UIMAD UR15, UR5, UR24, UR15 ;  /* 0x00000018050f72a4 */ /* 0x000fe4000f8e020f */
[----:B------:R-:W-:Y:S11]  /*5cb0*/  UIMAD UR14, UR6, UR30, UR14 ;  /* 0x0000001e060e72a4 */ /* 0x000ff6000f8e020e */
[----:B------:R-:W-:Y:S01]  /*5cc0*/  @!UPT UIADD3 URZ, UPT, UPT, URZ, URZ, URZ ;  /* 0x000000fffffff290 */ /* 0x000fe2000fffe0ff */
.L_x_109:
[----:B------:R-:W1:Y:S01]  /*5cd0*/  @!UP3 LDCU.128 UR8, c[0x0][0xb10] ;  /* 0x00016200ff08b7ac */ /* 0x000e620008000c00 */
[----:B------:R-:W-:Y:S02]  /*5ce0*/  ISETP.NE.U32.AND P1, PT, RZ, UR26, PT ;  /* 0x0000001aff007c0c */ /* 0x000fe4000bf25070 */
[----:B------:R-:W-:Y:S02]  /*5cf0*/  SHF.L.U32 R8, R10, 0x1f, RZ ;  /* 0x0000001f0a087819 */ /* 0x000fe400000006ff */
[----:B------:R-:W-:Y:S01]  /*5d00*/  ISETP.NE.AND.EX P1, PT, RZ, UR27, PT, P1 ;  /* 0x0000001bff007c0c */ /* 0x000fe2000bf25310 */
[----:B------:R-:W2:Y:S01]  /*5d10*/  @!UP3 LDCU UR5, c[0x0][0xb0c] ;  /* 0x00016180ff05b7ac */ /* 0x000ea20008000800 */
[----:B------:R-:W-:Y:S02]  /*5d20*/  USHF.L.U32 UR18, UR21, 0x7, URZ ;  /* 0x0000000715127899 */ /* 0x000fe400080006ff */
[----:B-1----:R-:W-:Y:S07]  /*5d30*/  UIMAD.WIDE.U32 UR6, UR15, UR8, URZ ;  /* 0x000000080f0672a5 */ /* 0x002fee000f8e00ff */
[----:B------:R-:W-:Y:S01]  /*5d40*/  @!UP3 UMOV UR4, UR7 ;  /* 0x000000070004bc82 */ /* 0x000fe20008000000 */
[----:B--2---:R-:W-:Y:S02]  /*5d50*/  @!UP3 UISETP.NE.AND UP0, UPT, UR5, 0x1, UPT ;  /* 0x000000010500b88c */ /* 0x004fe4000bf05270 */
[----:B------:R-:W-:Y:S02]  /*5d60*/  @!UP3 USHF.R.U32.HI UR4, URZ, UR9, UR4 ;  /* 0x00000009ff04b299 */ /* 0x000fe40008011604 */
[----:B------:R-:W-:Y:S02]  /*5d70*/  UIMAD.WIDE.U32 UR6, UR14, UR11, URZ ;  /* 0x0000000b0e0672a5 */ /* 0x000fe4000f8e00ff */
[----:B------:R-:W-:Y:S02]  /*5d80*/  @!UP3 USEL UR8, UR15, UR4, !UP0 ;  /* 0x000000040f08b287 */ /* 0x000fe4000c000000 */
[----:B------:R-:W-:Y:S03]  /*5d90*/  @!UP3 UISETP.NE.AND UP0, UPT, UR10, 0x1, UPT ;  /* 0x000000010a00b88c */ /* 0x000fe6000bf05270 */
[----:B------:R-:W-:Y:S02]  /*5da0*/  @!UP3 UMOV UR6, UR7 ;  /* 0x000000070006bc82 */ /* 0x000fe40008000000 */
[----:B------:R-:W1:Y:S02]  /*5db0*/  @!UP3 LDCU UR4, c[0x0][0xb20] ;  /* 0x00016400ff04b7ac */ /* 0x000e640008000800 */
[----:B-1----:R-:W-:Y:S04]  /*5dc0*/  @!UP3 USHF.R.U32.HI UR6, URZ, UR4, UR6 ;  /* 0x00000004ff06b299 */ /* 0x002fe80008011606 */
[----:B------:R-:W-:Y:S04]  /*5dd0*/  @!UP3 USEL UR6, UR14, UR6, !UP0 ;  /* 0x000000060e06b287 */ /* 0x000fe8000c000000 */
[----:B------:R-:W-:Y:S02]  /*5de0*/  @!UP3 UIADD3 UR4, UPT, UPT, -UR8, UR6, URZ ;  /* 0x000000060804b290 */ /* 0x000fe4000fffe1ff */
[----:B------:R-:W-:Y:S02]  /*5df0*/  @!UP3 UIADD3 UR6, UPT, UPT, UR8, -UR6, URZ ;  /* 0x800000060806b290 */ /* 0x000fe4000fffe0ff */
[----:B------:R-:W-:Y:S02]  /*5e00*/  @!UP3 UIMAD UR15, UR4, UR5, UR15 ;  /* 0x00000005040fb2a4 */ /* 0x000fe4000f8e020f */
[----:B------:R-:W-:Y:S01]  /*5e10*/  @!UP3 UIMAD UR14, UR6, UR10, UR14 ;  /* 0x0000000a060eb2a4 */ /* 0x000fe2000f8e020e */
[----:B------:R-:W-:Y:S11]  /*5e20*/  BRA.U UP4, `(.L_x_110) ;  /* 0x0000000104107547 */ /* 0x000ff6000b800000 */
[----:B------:R-:W-:Y:S04]  /*5e30*/  MOV R2, UR49 ;  /* 0x0000003100027c02 */ /* 0x000fe80008000f00 */
[----:B------:R-:W-:Y:S04]  /*5e40*/  SHF.L.U32 R3, R2, 0x1f, RZ ;  /* 0x0000001f02037819 */ /* 0x000fe800000006ff */
[----:B------:R-:W1:Y:S02]  /*5e50*/  SYNCS.PHASECHK.TRANS64.TRYWAIT P2, [UR25+0x228], R3 ;  /* 0x00022803ff0075a7 */ /* 0x000e640008041119 */
[----:B-1----:R-:W-:Y:S05]  /*5e60*/  @!P2 BRA `(.L_x_111) ;  /* 0x0000005400b8a947 */ /* 0x002fea0003800000 */
.L_x_110:
[----:B------:R-:W-:Y:S05]  /*5e70*/  BRA.U !UP6, `(.L_x_112) ;  /* 0x000000010e387547 */ /* 0x000fea000b800000 */
[----:B------:R-:W-:Y:S01]  /*5e80*/  UPLOP3.LUT UP1, UPT, UPT, UPT, UP5, 0x80, 0x8 ;  /* 0x000000000008789c */ /* 0x000fe20003f2f050 */
[----:B-1----:R-:W-:Y:S01]  /*5e90*/  HFMA2 R2, -RZ, RZ, 0, 5.9604644775390625e-08 ;  /* 0x00000001ff027431 */ /* 0x002fe200000001ff */
[----:B------:R-:W1:Y:S01]  /*5ea0*/  LDCU.64 UR8, c[0x0][0x358] ;  /* 0x00006b00ff0877ac */ /* 0x000e620008000a00 */
[----:B------:R-:W-:Y:S03]  /*5eb0*/  IMAD.MOV.U32 R167, RZ, RZ, 0x1 ;  /* 0x00000001ffa77424 */ /* 0x000fe600078e00ff */
[----:B------:R-:W-:Y:S05]  /*5ec0*/  PLOP3.LUT P2, PT, PT, PT, UP1, 0x80, 0x8 ;  /* 0x000000000008781c */ /* 0x000fea0003f4f018 */
[----:B------:R-:W2:Y:S01]  /*5ed0*/  @UP1 LDCU.64 UR4, c[0x0][0x888] ;  /* 0x00011100ff0417ac */ /* 0x000ea20008000a00 */
[----:B------:R-:W-:Y:S07]  /*5ee0*/  @UP1 UIMAD UR6, UR51, UR26, URZ ;  /* 0x0000001a330612a4 */ /* 0x000fee000f8e02ff */
[----:B------:R-:W-:Y:S01]  /*5ef0*/  @!P2 PRMT R167, R2, 0x7610, R167 ;  /* 0x0000761002a7a816 */ /* 0x000fe200000000a7 */
[----:B--2---:R-:W-:Y:S06]  /*5f00*/  @UP1 UIMAD.WIDE UR4, UR6, 0x4, UR4 ;  /* 0x00000004060418a5 */ /* 0x004fec000f8e0204 */
[----:B------:R-:W-:Y:S01]  /*5f10*/  IMAD.U32 R14, RZ, RZ, UR4 ;  /* 0x00000004ff0e7e24 */ /* 0x000fe2000f8e00ff */
[----:B------:R-:W-:Y:S04]  /*5f20*/  MOV R15, UR5 ;  /* 0x00000005000f7c02 */ /* 0x000fe80008000f00 */
[----:B------:R-:W2:Y:S01]  /*5f30*/  @!UP1 LDCU UR4, c[0x0][0x880] ;  /* 0x00011000ff0497ac */ /* 0x000ea20008000800 */
[----:B-1---5:R3:W5:Y:S02]  /*5f40*/  @P2 LDG.E R73, desc[UR8][R14.64] ;  /* 0x000000080e492981 */ /* 0x022764000c1e1900 */
[----:B--23--:R-:W-:Y:S07]  /*5f50*/  @!P2 IMAD.U32 R73, RZ, RZ, UR4 ;  /* 0x00000004ff49ae24 */ /* 0x00cfee000f8e00ff */
.L_x_112:
[----:B-----5:R-:W-:Y:S01]  /*5f60*/  @!P1 FSETP.EQ.AND P3, PT, R73, RZ, PT ;  /* 0x000000ff4900920b */ /* 0x020fe20003f62000 */
[----:B------:R-:W-:Y:S01]  /*5f70*/  @!UPT UIADD3 URZ, UPT, UPT, URZ, URZ, URZ ;  /* 0x000000fffffff290 */ /* 0x000fe2000fffe0ff */
[----:B------:R-:W-:Y:S11]  /*5f80*/  @!P1 BRA `(.L_x_113) ;  /* 0x0000000000149947 */ /* 0x000ff60003800000 */
[----:B------:R-:W-:Y:S02]  /*5f90*/  LOP3.LUT P1, RZ, R167, 0xff, RZ, 0xc0, !PT ;  /* 0x000000ffa7ff7812 */ /* 0x000fe4000782c0ff */
[----:B------:R-:W-:Y:S04]  /*5fa0*/  PLOP3.LUT P3, PT, PT, PT, UP1, 0x80, 0x8 ;  /* 0x000000000008781c */ /* 0x000fe80003f6f018 */
[----:B------:R-:W-:Y:S07]  /*5fb0*/  PLOP3.LUT P3, PT, P3, PT, PT, 0x8, 0x80 ;  /* 0x000000000080781c */ /* 0x000fee0001f6e170 */
[----:B------:R-:W-:Y:S11]  /*5fc0*/  @P1 FSETP.EQ.AND P3, PT, R73, RZ, PT ;  /* 0x000000ff4900120b */ /* 0x000ff60003f62000 */
[----:B------:R-:W-:Y:S02]  /*5fd0*/  @!UPT UIADD3 URZ, UPT, UPT, URZ, URZ, URZ ;  /* 0x000000fffffff290 */ /* 0x000fe4000fffe0ff */
.L_x_113:
[----:B------:R-:W-:Y:S01]  /*5fe0*/  USHF.L.U32 UR19, UR50, 0x7, URZ ;  /* 0x0000000732137899 */ /* 0x000fe200080006ff */
[----:B------:R-:W2:Y:S01]  /*5ff0*/  SYNCS.PHASECHK.TRANS64.TRYWAIT P1, [UR25+0x210], R8 ;  /* 0x00021008ff0075a7 */ /* 0x000ea20008021119 */
[----:B------:R-:W-:Y:S02]  /*6000*/  UISETP.NE.AND UP0, UPT, UR32, 0x1, UPT ;  /* 0x000000012000788c */ /* 0x000fe4000bf05270 */
[----:B------:R-:W-:Y:S01]  /*6010*/  UIMAD.WIDE.U32 UR4, UR19, UR33, URZ ;  /* 0x00000021130472a5 */ /* 0x000fe2000f8e00ff */
[----:B------:R-:W-:Y:S04]  /*6020*/  ELECT P2, URZ, PT ;  /* 0x0000000000ff782f */ /* 0x000fe80003840000 */
[----:B------:R-:W-:Y:S02]  /*6030*/  PLOP3.LUT P2, PT, P3, P2, PT, 0xf2, 0x2f ;  /* 0x00000000002f781c */ /* 0x000fe40001f45e72 */
[----:B------:R-:W-:Y:S02]  /*6040*/  UMOV UR4, UR5 ;  /* 0x0000000500047c82 */ /* 0x000fe40008000000 */
[----:B------:R-:W-:Y:S04]  /*6050*/  USHF.R.U32.HI UR4, URZ, UR34, UR4 ;  /* 0x00000022ff047299 */ /* 0x000fe80008011604 */
[----:B------:R-:W-:Y:S02]  /*6060*/  USEL UR20, UR19, UR4, !UP0 ;  /* 0x0000000413147287 */ /* 0x000fe4000c000000 */
[----:B------:R-:W-:Y:S02]  /*6070*/  UISETP.NE.AND UP0, UPT, UR35, 0x1, UPT ;  /* 0x000000012300788c */ /* 0x000fe4000bf05270 */
[----:B----4-:R-:W-:Y:S07]  /*6080*/  UIMAD.WIDE.U32 UR4, UR20, UR36, URZ ;  /* 0x00000024140472a5 */ /* 0x010fee000f8e00ff */
[----:B------:R-:W-:Y:S02]  /*6090*/  UMOV UR4, UR5 ;  /* 0x0000000500047c82 */ /* 0x000fe40008000000 */
[----:B------:R-:W-:Y:S04]  /*60a0*/  USHF.R.U32.HI UR4, URZ, UR37, UR4 ;  /* 0x00000025ff047299 */ /* 0x000fe80008011604 */
[----:B------:R-:W-:Y:S02]  /*60b0*/  USEL UR21, UR20, UR4, !UP0 ;  /* 0x0000000414157287 */ /* 0x000fe4000c000000 */
[----:B------:R-:W-:Y:S02]  /*60c0*/  UIADD3 UR4, UPT, UPT, -UR20, URZ, URZ ;  /* 0x000000ff14047290 */ /* 0x000fe4000fffe1ff */
[----:B------:R-:W-:Y:S02]  /*60d0*/  UIADD3 UR5, UPT, UPT, -UR21, URZ, URZ ;  /* 0x000000ff15057290 */ /* 0x000fe4000fffe1ff */
[----:B------:R-:W-:Y:S02]  /*60e0*/  UIMAD UR19, UR32, UR4, UR19 ;  /* 0x00000004201372a4 */ /* 0x000fe4000f8e0213 */
[----:B------:R-:W-:Y:S01]  /*60f0*/  UIMAD UR20, UR35, UR5, UR20 ;  /* 0x00000005231472a4 */ /* 0x000fe2000f8e0214 */
[----:B--2---:R-:W-:Y:S11]  /*6100*/  @!P1 BRA `(.L_x_114) ;  /* 0x0000005400289947 */ /* 0x004ff60003800000 */
.L_x_231:
[----:B------:R-:W-:Y:S01]  /*6110*/  VOTEU.ALL UP0, P2 ;  /* 0x0000000000ff7886 */ /* 0x000fe20001000000 */
[----:B-1----:R-:W-:Y:S02]  /*6120*/  @!P2 IADD3 R3, P1, PT, R12, 0x580, RZ ;  /* 0x000005800c03a810 */ /* 0x002fe40007f3e0ff */
[----:B------:R-:W-:Y:S02]  /*6130*/  @P0 SHF.R.U32.HI R4, RZ, 0x10, R5 ;  /* 0x00000010ff040819 */ /* 0x000fe40000011605 */
[----:B------:R-:W-:Y:S01]  /*6140*/  @!UP0 UPRMT UR4, URZ, 0x40, URZ ;  /* 0x00000040ff048896 */ /* 0x000fe200080000ff */
[----:B------:R-:W-:Y:S01]  /*6150*/  @!P2 IMAD.X R2, RZ, RZ, R13, P1 ;  /* 0x000000ffff02a224 */ /* 0x000fe200008e060d */
[----:B------:R-:W-:Y:S01]  /*6160*/  @!P2 R2UR UR5, R3 ;  /* 0x000000000305a2ca */ /* 0x000fe200000e0000 */
[----:B------:R-:W-:Y:S01]  /*6170*/  @!UP0 UIADD3 UR16, UPT, UPT, UR25, 0x400, URZ ;  /* 0x0000040019108890 */ /* 0x000fe2000fffe0ff */
[----:B------:R-:W-:Y:S01]  /*6180*/  @P0 R2UR UR51, R4 ;  /* 0x00000000043302ca */ /* 0x000fe200000e0000 */
[----:B------:R-:W-:Y:S02]  /*6190*/  @!UP0 UPRMT UR6, UR4, 0x5410, URZ ;  /* 0x0000541004068896 */ /* 0x000fe400080000ff */
[----:B------:R-:W-:Y:S01]  /*61a0*/  @!P2 R2UR UR4, R2 ;  /* 0x000000000204a2ca */ /* 0x000fe200000e0000 */
[----:B------:R-:W-:Y:S07]  /*61b0*/  VOTEU.ALL UP0, P2 ;  /* 0x0000000000ff7886 */ /* 0x000fee0001000000 */
[----:B------:R-:W-:Y:S05]  /*61c0*/  IMAD.U32 R2, RZ, RZ, UR5 ;  /* 0x00000005ff027e24 */ /* 0x000fea000f8e00ff */
[----:B------:R-:W-:Y:S01]  /*61d0*/  IMAD.U32 R3, RZ, RZ, UR4 ;  /* 0x00000004ff037e24 */ /* 0x000fe2000f8e00ff */
[----:B------:R-:W-:Y:S01]  /*61e0*/  @!P2 R2UR UR4, R2 ;  /* 0x000000000204a2ca */ /* 0x000fe200000e0000 */
[----:B------:R-:W-:Y:S03]  /*61f0*/  @!P2 IMAD.MOV.U32 R2, RZ, RZ, 0x2000 ;  /* 0x00002000ff02a424 */ /* 0x000fe600078e00ff */
[----:B------:R-:W-:Y:S11]  /*6200*/  @!P2 R2UR UR5, R3 ;  /* 0x000000000305a2ca */ /* 0x000ff600000e0000 */
[----:B------:R-:W-:Y:S02]  /*6210*/  @!UPT UIADD3 URZ, UPT, UPT, URZ, URZ, URZ ;  /* 0x000000fffffff290 */ /* 0x000fe4000fffe0ff */
[----:B------:R1:W-:Y:S01]  /*6220*/  @!UP0 UTMALDG.4D.IM2COL [UR16], [UR4], UR6 ;  /* 0x00000010040083b4 */ /* 0x0003e20008058006 */
[----:B------:R1:W-:Y:S01]  /*6230*/  @!P2 SYNCS.ARRIVE.TRANS64.RED.A0TR RZ, [UR25+0x200], R2 ;  /* 0x00020002ffffa9a7 */ /* 0x0003e20008300419 */
[----:B------:R-:W-:Y:S01]  /*6240*/  SYNCS.ARRIVE.TRANS64.RED.A1T0 RZ, [UR43], RZ ;  /* 0x000000ffffff79a7 */ /* 0x000fe2000810042b */
[----:B------:R-:W2:Y:S02]  /*6250*/  SYNCS.PHASECHK.TRANS64.TRYWAIT P1, [UR25+0x218], R8 ;  /* 0x00021808ff0075a7 */ /* 0x000ea40008021119 */
[----:B-12---:R-:W-:Y:S05]  /*6260*/  @!P1 BRA `(.L_x_115) ;  /* 0x0000005000e89947 */ /* 0x006fea0003800000 */
.L_x_233:
[----:B------:R-:W-:Y:S01]  /*6270*/  VOTEU.ALL UP0, P2 ;  /* 0x0000000000ff7886 */ /* 0x000fe20001000000 */
[----:B-1----:R-:W-:Y:S01]  /*6280*/  @!P2 IADD3 R3, P0, PT, R12, 0x580, RZ ;  /* 0x000005800c03a810 */ /* 0x002fe20007f1e0ff */
[----:B------:R-:W-:Y:S01]  /*6290*/  UMOV UR11, UR19 ;  /* 0x00000013000b7c82 */ /* 0x000fe20008000000 */
[----:B------:R-:W-:Y:S01]  /*62a0*/  UMOV UR12, UR20 ;  /* 0x00000014000c7c82 */ /* 0x000fe20008000000 */
[----:B------:R-:W-:Y:S01]  /*62b0*/  UMOV UR13, UR21 ;  /* 0x00000015000d7c82 */ /* 0x000fe20008000000 */
[----:B------:R-:W-:Y:S01]  /*62c0*/  @!UP0 UPRMT UR4, URZ, 0x40, URZ ;  /* 0x00000040ff048896 */ /* 0x000fe200080000ff */
[----:B------:R-:W-:Y:S01]  /*62d0*/  @!P2 IMAD.X R2, RZ, RZ, R13, P0 ;  /* 0x000000ffff02a224 */ /* 0x000fe200000e060d */
[----:B------:R-:W-:Y:S01]  /*62e0*/  @!P2 R2UR UR5, R3 ;  /* 0x000000000305a2ca */ /* 0x000fe200000e0000 */
[----:B------:R-:W-:Y:S01]  /*62f0*/  @!UP0 UIADD3 UR10, UPT, UPT, UR18, 0x40, URZ ;  /* 0x00000040120a8890 */ /* 0x000fe2000fffe0ff */
[----:B------:R-:W-:Y:S01]  /*6300*/  R2UR UR16, R175 ;  /* 0x00000000af1072ca */ /* 0x000fe200000e0000 */
[----:B------:R-:W-:Y:S01]  /*6310*/  @!UP0 UPRMT UR6, UR4, 0x5410, URZ ;  /* 0x0000541004068896 */ /* 0x000fe200080000ff */
[----:B------:R-:W-:Y:S01]  /*6320*/  R2UR UR7, R176 ;  /* 0x00000000b00772ca */ /* 0x000fe200000e0000 */
[----:B------:R-:W-:Y:S01]  /*6330*/  @!UP0 UIADD3 UR8, UPT, UPT, UR25, 0x2400, URZ ;  /* 0x0000240019088890 */ /* 0x000fe2000fffe0ff */
[----:B------:R-:W-:Y:S01]  /*6340*/  @!P2 R2UR UR4, R2 ;  /* 0x000000000204a2ca */ /* 0x000fe200000e0000 */
[----:B------:R-:W-:Y:S01]  /*6350*/  @!UP0 UIADD3 UR9, UPT, UPT, UR25, 0x208, URZ ;  /* 0x0000020819098890 */ /* 0x000fe2000fffe0ff */
[----:B------:R-:W-:Y:S01]  /*6360*/  LOP3.LUT R10, R10, 0x1, RZ, 0x3c, !PT ;  /* 0x000000010a0a7812 */ /* 0x000fe200078e3cff */
[----:B------:R-:W-:Y:S01]  /*6370*/  VOTEU.ALL UP0, P2 ;  /* 0x0000000000ff7886 */ /* 0x000fe20001000000 */
[----:B------:R-:W-:Y:S01]  /*6380*/  LOP3.LUT R9, R9, 0x1, RZ, 0x3c, !PT ;  /* 0x0000000109097812 */ /* 0x000fe200078e3cff */
[----:B------:R-:W-:Y:S02]  /*6390*/  UPLOP3.LUT UP4, UPT, UPT, UPT, UPT, 0x80, 0x8 ;  /* 0x000000000008789c */ /* 0x000fe40003f8f070 */
[----:B------:R-:W-:Y:S02]  /*63a0*/  IMAD.U32 R2, RZ, RZ, UR5 ;  /* 0x00000005ff027e24 */ /* 0x000fe4000f8e00ff */
[----:B------:R-:W-:Y:S02]  /*63b0*/  UIADD3 UR21, UPT, UPT, UR14, UR16, URZ ;  /* 0x000000100e157290 */ /* 0x000fe4000fffe0ff */
[----:B------:R-:W-:Y:S02]  /*63c0*/  UIADD3 UR50, UPT, UPT, UR15, UR7, URZ ;  /* 0x000000070f327290 */ /* 0x000fe4000fffe0ff */
[----:B------:R-:W-:Y:S01]  /*63d0*/  IMAD.U32 R3, RZ, RZ, UR4 ;  /* 0x00000004ff037e24 */ /* 0x000fe2000f8e00ff */
[----:B------:R-:W-:Y:S04]  /*63e0*/  @!P2 R2UR UR4, R2 ;  /* 0x000000000204a2ca */ /* 0x000fe800000e0000 */
[----:B------:R-:W-:Y:S11]  /*63f0*/  @!P2 R2UR UR5, R3 ;  /* 0x000000000305a2ca */ /* 0x000ff600000e0000 */
[----:B------:R-:W-:Y:S02]  /*6400*/  @!UPT UIADD3 URZ, UPT, UPT, URZ, URZ, URZ ;  /* 0x000000fffffff290 */ /* 0x000fe4000fffe0ff */
[----:B------:R2:W-:Y:S01]  /*6410*/  @!UP0 UTMALDG.4D.IM2COL [UR8], [UR4], UR6 ;  /* 0x00000008040083b4 */ /* 0x0005e20008058006 */
[----:B------:R2:W-:Y:S01]  /*6420*/  @!P2 SYNCS.ARRIVE.TRANS64.RED.A0TR RZ, [UR25+0x208], R0 ;  /* 0x00020800ffffa9a7 */ /* 0x0005e20008300419 */
[----:B------:R-:W-:Y:S01]  /*6430*/  SYNCS.ARRIVE.TRANS64.RED.A1T0 RZ, [UR42], RZ ;  /* 0x000000ffffff79a7 */ /* 0x000fe2000810042a */
[----:B------:R-:W-:Y:S05]  /*6440*/  BRA.U UP2, `(.L_x_116) ;  /* 0xfffffff502007547 */ /* 0x000fea000b83ffff */
[----:B------:R-:W-:-:S04]  /*6450*/  SHF.L.U32 R3, R10, 0x1f, RZ ;  /* 0x0000001f0a037819 */ /* 0x000fc800000006ff */
[----:B------:R-:W1:Y:S02]  /*6460*/  SYNCS.PHASECHK.TRANS64.TRYWAIT P0, [UR25+0x210], R3 ;  /* 0x00021003ff0075a7 */ /* 0x000e640008001119 */
[----:B-1----:R-:W-:Y:S05]  /*6470*/  @!P0 BRA `(.L_x_117) ;  /* 0x00000050007c8947 */ /* 0x002fea0003800000 */
.L_x_235:
[----:B-12---:R-:W-:-:S07]  /*6480*/  MOV R0, UR25 ;  /* 0x0000001900007c02 */ /* 0x006fce0008000f00 */
.L_x_118:
[----:B-1----:R-:W-:-:S04]  /*6490*/  SHF.L.U32 R3, R10, 0x1f, RZ ;  /* 0x0000001f0a037819 */ /* 0x002fc800000006ff */
[----:B------:R1:W2:Y:S03]  /*64a0*/  SYNCS.PHASECHK.TRANS64.TRYWAIT P0, [R0+URZ+0x218], R3 ;  /* 0x00021803000075a7 */ /* 0x0002a600080011ff */
[----:B--2---:R-:W-:Y:S05]  /*64b0*/  @!P0 NANOSLEEP.SYNCS 0x989680 ;  /* 0x009896800000895d */ /* 0x004fea0003900000 */
[----:B------:R-:W2:Y:S02]  /*64c0*/  @!P0 SYNCS.PHASECHK.TRANS64 P0, [R0+URZ+0x218], R3 ;  /* 0x00021803000085a7 */ /* 0x000ea400080010ff */
[----:B--2---:R-:W-:Y:S05]  /*64d0*/  @P0 EXIT ;  /* 0x000000000000094d */ /* 0x004fea0003800000 */
[----:B------:R-:W-:Y:S05]  /*64e0*/  BRA `(.L_x_118) ;  /* 0xfffffffc00e87947 */ /* 0x000fea000383ffff */
.L_x_107:
[----:B------:R-:W-:-:S06]  /*64f0*/  UISETP.GE.AND UP0, UPT, UR18, 0x4, UPT ;  /* 0x000000041200788c */ /* 0x000fcc000bf06270 */
[----:B------:R-:W-:-:S13]  /*6500*/  PLOP3.LUT P0, PT, PT, PT, UP0, 0x80, 0x8 ;  /* 0x000000000008781c */ /* 0x000fda0003f0f008 */
[----:B-1----:R-:W-:Y:S05]  /*6510*/  @!P0 EXIT ;  /* 0x000000000000894d */ /* 0x002fea0003800000 */
[----:B------:R-:W-:Y:S01]  /*6520*/  BAR.SYNC.DEFER_BLOCKING 0x6, 0xa0 ;  /* 0x0182800000007b1d */ /* 0x000fe20000010000 */
[C---:B------:R-:W-:Y:S01]  /*6530*/  IMAD.SHL.U32 R4, R164.reuse, 0x40, RZ ;  /* 0x00000040a4047824 */ /* 0x040fe200078e00ff */
[C---:B------:R-:W-:Y:S01]  /*6540*/  SHF.L.U32 R69, R164.reuse, 0x10, RZ ;  /* 0x00000010a4457819 */ /* 0x040fe200000006ff */
[C---:B------:R-:W-:Y:S01]  /*6550*/  IMAD.SHL.U32 R163, R164.reuse, 0x8, RZ ;  /* 0x00000008a4a37824 */ /* 0x040fe200078e00ff */
[----:B------:R-:W-:Y:S01]  /*6560*/  LOP3.LUT R166, R164, 0x60, RZ, 0xc0, !PT ;  /* 0x00000060a4a67812 */ /* 0x000fe200078ec0ff */
[----:B------:R-:W-:Y:S01]  /*6570*/  HFMA2 R162, -RZ, RZ, 0, 0 ;  /* 0x00000000ffa27431 */ /* 0x000fe200000001ff */
[----:B------:R-:W-:Y:S01]  /*6580*/  UMOV UR49, 0x400 ;  /* 0x0000040000317882 */ /* 0x000fe20000000000 */
[----:B------:R-:W1:Y:S01]  /*6590*/  LDCU.64 UR4, c[0x0][0xa90] ;  /* 0x00015200ff0477ac */ /* 0x000e620008000a00 */
[----:B------:R-:W2:Y:S01]  /*65a0*/  LDC.64 R154, c[0x0][0x8b0] ;  /* 0x00022c00ff9a7b82 */ /* 0x000ea20000000a00 */
[----:B------:R-:W-:Y:S01]  /*65b0*/  LOP3.LUT R6, R4, 0x180, RZ, 0xc0, !PT ;  /* 0x0000018004067812 */ /* 0x000fe200078ec0ff */
[----:B------:R-:W-:Y:S01]  /*65c0*/  IMAD.MOV.U32 R68, RZ, RZ, RZ ;  /* 0x000000ffff447224 */ /* 0x000fe200078e00ff */
[----:B------:R-:W-:Y:S01]  /*65d0*/  ULEA UR49, UR43, UR49, 0x18 ;  /* 0x000000312b317291 */ /* 0x000fe2000f8ec0ff */
[----:B------:R-:W-:-:S02]  /*65e0*/  LOP3.LUT R165, R164, 0x2, RZ, 0xc0, !PT ;  /* 0x00000002a4a57812 */ /* 0x000fc400078ec0ff */
[----:B------:R-:W-:Y:S02]  /*65f0*/  CS2R R160, SRZ ;  /* 0x0000000000a07805 */ /* 0x000fe4000001ff00 */
[----:B------:R-:W-:Y:S01]  /*6600*/  LOP3.LUT R163, R6, 0x30, R163, 0xf8, !PT ;  /* 0x0000003006a37812 */ /* 0x000fe200078ef8a3 */
[----:B------:R-:W-:Y:S01]  /*6610*/  IMAD.MOV.U32 R135, RZ, RZ, RZ ;  /* 0x000000ffff877224 */ /* 0x000fe200078e00ff */
[----:B------:R-:W3:Y:S01]  /*6620*/  LDC.64 R152, c[0x0][0x8a8] ;  /* 0x00022a00ff987b82 */ /* 0x000ee20000000a00 */
[----:B------:R-:W-:Y:S01]  /*6630*/  LOP3.LUT R164, R164, 0x4, RZ, 0xc0, !PT ;  /* 0x00000004a4a47812 */ /* 0x000fe200078ec0ff */
[----:B------:R-:W4:Y:S01]  /*6640*/  LDCU UR60, c[0x0][0x370] ;  /* 0x00006e00ff3c77ac */ /* 0x000f220008000800 */
[----:B------:R-:W-:Y:S02]  /*6650*/  LOP3.LUT R163, R163, 0x1e40, R4, 0xf8, !PT ;  /* 0x00001e40a3a37812 */ /* 0x000fe400078ef804 */
[----:B------:R-:W-:Y:S01]  /*6660*/  LOP3.LUT R69, R69, 0x600000, RZ, 0xc0, !PT ;  /* 0x0060000045457812 */ /* 0x000fe200078ec0ff */
[----:B------:R-:W-:Y:S01]  /*6670*/  IMAD.MOV R178, RZ, RZ, -R164 ;  /* 0x000000ffffb27224 */ /* 0x000fe200078e0aa4 */
[----:B------:R-:W-:Y:S01]  /*6680*/  IADD3 R180, PT, PT, -R164, 0x2, RZ ;  /* 0x00000002a4b47810 */ /* 0x000fe20007ffe1ff */
[----:B------:R-:W4:Y:S01]  /*6690*/  LDS R2, [UR49+0x280] ;  /* 0x00028031ff027984 */ /* 0x000f220008000800 */
[----:B-1----:R-:W-:Y:S01]  /*66a0*/  IMAD.U32 R170, RZ, RZ, UR4 ;  /* 0x00000004ffaa7e24 */ /* 0x002fe2000f8e00ff */
[----:B------:R-:W-:Y:S01]  /*66b0*/  IADD3 R179, PT, PT, -R165, RZ, RZ ;  /* 0x000000ffa5b37210 */ /* 0x000fe20007ffe1ff */
[----:B------:R-:W-:Y:S01]  /*66c0*/  IMAD.U32 R169, RZ, RZ, UR5 ;  /* 0x00000005ffa97e24 */ /* 0x000fe2000f8e00ff */
[----:B------:R-:W1:Y:S01]  /*66d0*/  LDCU.128 UR4, c[0x0][0xa80] ;  /* 0x00015000ff0477ac */ /* 0x000e620008000c00 */
[----:B------:R-:W-:Y:S01]  /*66e0*/  VIADD R181, R163, UR49 ;  /* 0x00000031a3b57c36 */ /* 0x000fe20008000000 */
[----:B------:R-:W2:Y:S03]  /*66f0*/  LDCU UR45, c[0x0][0xb0c] ;  /* 0x00016180ff2d77ac */ /* 0x000ea60008000800 */
[----:B------:R-:W-:Y:S01]  /*6700*/  VIADD R181, R181, 0x400 ;  /* 0x00000400b5b57836 */ /* 0x000fe20000000000 */
[----:B------:R-:W2:Y:S01]  /*6710*/  LDCU UR38, c[0x0][0xb30] ;  /* 0x00016600ff2677ac */ /* 0x000ea20008000800 */
[----:B------:R-:W2:Y:S01]  /*6720*/  LDCU.64 UR54, c[0x0][0x888] ;  /* 0x00011100ff3677ac */ /* 0x000ea20008000a00 */
[----:B------:R-:W2:Y:S01]  /*6730*/  LDCU.64 UR46, c[0x0][0xb28] ;  /* 0x00016500ff2e77ac */ /* 0x000ea20008000a00 */
[----:B-1----:R-:W-:Y:S01]  /*6740*/  IMAD.U32 R174, RZ, RZ, UR4 ;  /* 0x00000004ffae7e24 */ /* 0x002fe2000f8e00ff */
[----:B------:R-:W-:Y:S01]  /*6750*/  MOV R171, UR7 ;  /* 0x0000000700ab7c02 */ /* 0x000fe20008000f00 */
[----:B------:R-:W-:Y:S01]  /*6760*/  IMAD.U32 R173, RZ, RZ, UR5 ;  /* 0x00000005ffad7e24 */ /* 0x000fe2000f8e00ff */
[----:B------:R-:W-:Y:S01]  /*6770*/  UIADD3 UR4, UPT, UPT, UR49, 0x4400, URZ ;  /* 0x0000440031047890 */ /* 0x000fe2000fffe0ff */
[----:B------:R-:W-:Y:S01]  /*6780*/  IMAD.U32 R172, RZ, RZ, UR6 ;  /* 0x00000006ffac7e24 */ /* 0x000fe2000f8e00ff */
[----:B------:R-:W-:Y:S01]  /*6790*/  UIADD3 UR5, UPT, UPT, UR49, 0x400, URZ ;  /* 0x0000040031057890 */ /* 0x000fe2000fffe0ff */
[----:B------:R-:W1:Y:S03]  /*67a0*/  LDCU.64 UR62, c[0x0][0x890] ;  /* 0x00011200ff3e77ac */ /* 0x000e660008000a00 */
[----:B------:R-:W-:-:S02]  /*67b0*/  MOV R182, UR4 ;  /* 0x0000000400b67c02 */ /* 0x000fc40008000f00 */
[----:B------:R-:W-:Y:S01]  /*67c0*/  IMAD.U32 R183, RZ, RZ, UR5 ;  /* 0x00000005ffb77e24 */ /* 0x000fe2000f8e00ff */
[----:B------:R-:W1:Y:S01]  /*67d0*/  LDCU.128 UR56, c[0x0][0xb10] ;  /* 0x00016200ff3877ac */ /* 0x000e620008000c00 */
[----:B------:R-:W1:Y:S01]  /*67e0*/  LDCU UR53, c[0x0][0x374] ;  /* 0x00006e80ff3577ac */ /* 0x000e620008000800 */
[C---:B----4-:R-:W-:Y:S01]  /*67f0*/  VIADD R3, R2.reuse, 0x80 ;  /* 0x0000008002037836 */ /* 0x050fe20000000000 */
[----:B------:R-:W-:-:S04]  /*6800*/  LOP3.LUT R2, R2, 0xffff, RZ, 0xc0, !PT ;  /* 0x0000ffff02027812 */ /* 0x000fc800078ec0ff */
[----:B------:R-:W-:-:S05]  /*6810*/  LOP3.LUT R3, R3, 0xffff, RZ, 0xc0, !PT ;  /* 0x0000ffff03037812 */ /* 0x000fca00078ec0ff */
[----:B--23--:R4:W-:Y:S02]  /*6820*/  STL.64 [R1], R2 ;  /* 0x0000000201007387 */ /* 0x00c9e40000100a00 */
.L_x_145:
[----:B----4-:R-:W-:Y:S04]  /*6830*/  SHF.L.U32 R3, R161, 0x1f, RZ ;  /* 0x0000001fa1037819 */ /* 0x010fe800000006ff */
[----:B------:R-:W2:Y:S02]  /*6840*/  SYNCS.PHASECHK.TRANS64.TRYWAIT P0, [UR49+0x230], R3 ;  /* 0x00023003ff0075a7 */ /* 0x000ea40008001131 */
[----:B-12---:R-:W-:Y:S05]  /*6850*/  @!P0 BRA `(.L_x_119) ;  /* 0x0000004c009c8947 */ /* 0x006fea0003800000 */
.L_x_237:
[----:B------:R-:W-:Y:S01]  /*6860*/  LEA R2, R68, UR48, 0x2 ;  /* 0x0000003044027c11 */ /* 0x000fe2000f8e10ff */
[----:B------:R-:W3:Y:S01]  /*6870*/  LDS.128 R4, [UR49+0x270] ;  /* 0x00027031ff047984 */ /* 0x000ee20008000c00 */
[----:B------:R-:W-:Y:S02]  /*6880*/  UIADD3 UR4, UPT, UPT, UR49, 0x238, URZ ;  /* 0x0000023831047890 */ /* 0x000fe4000fffe0ff */
[----:B------:R-:W-:Y:S01]  /*6890*/  UISETP.GE.AND UP0, UPT, UR39, 0x1, UPT ;  /* 0x000000012700788c */ /* 0x000fe2000bf06270 */
[----:B------:R-:W-:Y:S01]  /*68a0*/  @!PT LDS RZ, [RZ] ;  /* 0x00000000fffff984 */ /* 0x000fe20000000800 */
[----:B------:R-:W-:Y:S01]  /*68b0*/  @!PT LDS RZ, [RZ] ;  /* 0x00000000fffff984 */ /* 0x000fe20000000800 */
[----:B------:R-:W-:Y:S01]  /*68c0*/  @!PT LDS RZ, [RZ] ;  /* 0x00000000fffff984 */ /* 0x000fe20000000800 */
[----:B------:R-:W-:Y:S01]  /*68d0*/  @!PT LDS RZ, [RZ] ;  /* 0x00000000fffff984 */ /* 0x000fe20000000800 */
[----:B------:R4:W-:Y:S06]  /*68e0*/  MEMBAR.ALL.CTA ;  /* 0x0000000000007992 */ /* 0x0009ec0000008000 */
[----:B----4-:R-:W4:Y:S01]  /*68f0*/  FENCE.VIEW.ASYNC.S ;  /* 0x00000000000073c6 */ /* 0x010f220000000000 */
[----:B------:R-:W-:Y:S09]  /*6900*/  UPRMT UR4, URZ, 0x654, UR4 ;  /* 0x00000654ff047896 */ /* 0x000ff20008000004 */
[----:B----4-:R-:W-:Y:S01]  /*6910*/  SYNCS.ARRIVE.TRANS64.RED.A1T0 RZ, [UR4], RZ ;  /* 0x000000ffffff79a7 */ /* 0x010fe20008100404 */
[----:B------:R-:W5:Y:S01]  /*6920*/  LDL R2, [R2] ;  /* 0x0000000002027983 */ /* 0x000f620000100800 */
[----:B---3--:R-:W-:Y:S11]  /*6930*/  LOP3.LUT P0, RZ, R6, 0x1, RZ, 0xc0, !PT ;  /* 0x0000000106ff7812 */ /* 0x008ff6000780c0ff */
[----:B------:R-:W-:Y:S02]  /*6940*/  @!UPT UIADD3 URZ, UPT, UPT, URZ, URZ, URZ ;  /* 0x000000fffffff290 */ /* 0x000fe4000fffe0ff */
[----:B------:R-:W-:Y:S01]  /*6950*/  VOTEU.ANY UP1, P0 ;  /* 0x0000000000ff7886 */ /* 0x000fe20000020100 */
[----:B------:R-:W-:Y:S01]  /*6960*/  PLOP3.LUT P0, PT, PT, PT, UP1, 0x80, 0x8 ;  /* 0x000000000008781c */ /* 0x000fe20003f0f018 */
[----:B------:R-:W-:Y:S11]  /*6970*/  UP2UR UR52, UPR, URZ, 0x2 ;  /* 0x00000002ff347883 */ /* 0x000ff60008000000 */
[----:B------:R-:W-:Y:S01]  /*6980*/  @!UPT UIADD3 URZ, UPT, UPT, URZ, URZ, URZ ;  /* 0x000000fffffff290 */ /* 0x000fe2000fffe0ff */
[----:B--2---:R-:W-:Y:S02]  /*6990*/  @P0 MOV R3, R4 ;  /* 0x0000000400030202 */ /* 0x004fe40000000f00 */
[----:B------:R-:W-:Y:S02]  /*69a0*/  @P0 LOP3.LUT R0, R5, 0xffff, RZ, 0xc0, !PT ;  /* 0x0000ffff05000812 */ /* 0x000fe400078ec0ff */
[----:B------:R-:W-:Y:S02]  /*69b0*/  @P0 R2UR UR5, R3 ;  /* 0x00000000030502ca */ /* 0x000fe400000e0000 */
[----:B------:R-:W-:Y:S11]  /*69c0*/  @P0 R2UR UR4, R0 ;  /* 0x00000000000402ca */ /* 0x000ff600000e0000 */
[----:B------:R-:W-:Y:S02]  /*69d0*/  @UP1 UMOV UR37, UR5 ;  /* 0x0000000500251c82 */ /* 0x000fe40008000000 */
[----:B------:R-:W-:Y:S01]  /*69e0*/  @UP1 UMOV UR36, UR4 ;  /* 0x0000000400241c82 */ /* 0x000fe20008000000 */
[----:B------:R-:W-:Y:S05]  /*69f0*/  BRA.U !UP0, `(.L_x_120) ;  /* 0x0000000108cc7547 */ /* 0x000fea000b800000 */
[----:B------:R-:W2:Y:S01]  /*6a00*/  LDCU UR9, c[0x0][0xb20] ;  /* 0x00016400ff0977ac */ /* 0x000ea20008000800 */
[----:B-1----:R-:W-:Y:S02]  /*6a10*/  UIMAD.WIDE.U32 UR4, UR53, UR59, URZ ;  /* 0x0000003b350472a5 */ /* 0x002fe4000f8e00ff */
[----:B------:R-:W-:Y:S02]  /*6a20*/  UIMAD.WIDE.U32 UR6, UR60, UR56, URZ ;  /* 0x000000383c0672a5 */ /* 0x000fe4000f8e00ff */
[----:B------:R-:W-:Y:S02]  /*6a30*/  UIMAD.WIDE.U32 UR10, UR36, UR59, URZ ;  /* 0x0000003b240a72a5 */ /* 0x000fe4000f8e00ff */
[----:B------:R-:W-:Y:S02]  /*6a40*/  UISETP.NE.AND UP0, UPT, UR58, 0x1, UPT ;  /* 0x000000013a00788c */ /* 0x000fe4000bf05270 */
[----:B------:R-:W-:Y:S02]  /*6a50*/  UISETP.NE.AND UP1, UPT, UR45, 0x1, UPT ;  /* 0x000000012d00788c */ /* 0x000fe4000bf25270 */
[----:B------:R-:W-:Y:S02]  /*6a60*/  UISETP.NE.AND UP2, UPT, UR39, 0x1, UPT ;  /* 0x000000012700788c */ /* 0x000fe4000bf45270 */
[----:B------:R-:W-:Y:S01]  /*6a70*/  UIMAD.WIDE.U32 UR12, UR37, UR56, URZ ;  /* 0x00000038250c72a5 */ /* 0x000fe2000f8e00ff */
[----:B------:R-:W-:Y:S01]  /*6a80*/  UMOV UR4, UR5 ;  /* 0x0000000500047c82 */ /* 0x000fe20008000000 */
[----:B------:R-:W-:Y:S01]  /*6a90*/  UMOV UR6, UR11 ;  /* 0x0000000b00067c82 */ /* 0x000fe20008000000 */
[----:B--2---:R-:W-:Y:S03]  /*6aa0*/  USHF.R.U32.HI UR8, URZ, UR9, UR4 ;  /* 0x00000009ff087299 */ /* 0x004fe60008011604 */
[----:B------:R-:W-:Y:S02]  /*6ab0*/  UMOV UR4, UR7 ;  /* 0x0000000700047c82 */ /* 0x000fe40008000000 */
[----:B------:R-:W-:Y:S02]  /*6ac0*/  USHF.R.U32.HI UR5, URZ, UR57, UR4 ;  /* 0x00000039ff057299 */ /* 0x000fe40008011604 */
[----:B------:R-:W-:Y:S02]  /*6ad0*/  USEL UR4, UR53, UR8, !UP0 ;  /* 0x0000000835047287 */ /* 0x000fe4000c000000 */
[----:B------:R-:W-:Y:S02]  /*6ae0*/  USHF.R.U32.HI UR8, URZ, UR9, UR6 ;  /* 0x00000009ff087299 */ /* 0x000fe40008011606 */
[----:B------:R-:W-:Y:S02]  /*6af0*/  UIMAD.WIDE.U32 UR6, UR4, UR46, URZ ;  /* 0x0000002e040672a5 */ /* 0x000fe4000f8e00ff */
[----:B------:R-:W-:Y:S02]  /*6b00*/  USEL UR9, UR60, UR5, !UP1 ;  /* 0x000000053c097287 */ /* 0x000fe4000c800000 */
[----:B------:R-:W-:Y:S02]  /*6b10*/  USEL UR8, UR36, UR8, !UP0 ;  /* 0x0000000824087287 */ /* 0x000fe4000c000000 */
[----:B------:R-:W-:Y:S01]  /*6b20*/  UIMAD.WIDE.U32 UR10, UR9, UR46, URZ ;  /* 0x0000002e090a72a5 */ /* 0x000fe2000f8e00ff */
[----:B------:R-:W-:Y:S01]  /*6b30*/  UMOV UR6, UR7 ;  /* 0x0000000700067c82 */ /* 0x000fe20008000000 */
[----:B------:R-:W-:Y:S01]  /*6b40*/  UMOV UR5, UR13 ;  /* 0x0000000d00057c82 */ /* 0x000fe20008000000 */
[----:B------:R-:W-:Y:S02]  /*6b50*/  @UP2 USHF.R.U32.HI UR4, URZ, UR47, UR6 ;  /* 0x0000002fff042299 */ /* 0x000fe40008011606 */
[----:B------:R-:W-:Y:S02]  /*6b60*/  USHF.R.U32.HI UR5, URZ, UR57, UR5 ;  /* 0x00000039ff057299 */ /* 0x000fe40008011605 */
[----:B------:R-:W-:Y:S02]  /*6b70*/  UIMAD UR4, UR39, UR4, URZ ;  /* 0x00000004270472a4 */ /* 0x000fe4000f8e02ff */
[----:B------:R-:W-:Y:S02]  /*6b80*/  USEL UR5, UR37, UR5, !UP1 ;  /* 0x0000000525057287 */ /* 0x000fe4000c800000 */
[----:B------:R-:W-:Y:S01]  /*6b90*/  UISETP.GE.AND UP0, UPT, UR8, UR4, UPT ;  /* 0x000000040800728c */ /* 0x000fe2000bf06270 */
[----:B------:R-:W-:Y:S01]  /*6ba0*/  UMOV UR6, UR11 ;  /* 0x0000000b00067c82 */ /* 0x000fe20008000000 */
[----:B------:R-:W-:Y:S02]  /*6bb0*/  UIMAD.WIDE.U32 UR10, UR8, UR46, URZ ;  /* 0x0000002e080a72a5 */ /* 0x000fe4000f8e00ff */
[----:B------:R-:W-:Y:S04]  /*6bc0*/  @UP2 USHF.R.U32.HI UR9, URZ, UR47, UR6 ;  /* 0x0000002fff092299 */ /* 0x000fe80008011606 */
[----:B------:R-:W-:Y:S01]  /*6bd0*/  UIMAD UR6, UR39, UR9, URZ ;  /* 0x00000009270672a4 */ /* 0x000fe2000f8e02ff */
[----:B------:R-:W-:Y:S03]  /*6be0*/  UMOV UR4, UR11 ;  /* 0x0000000b00047c82 */ /* 0x000fe60008000000 */
[----:B------:R-:W-:Y:S02]  /*6bf0*/  UISETP.GE.OR UP0, UPT, UR5, UR6, UP0 ;  /* 0x000000060500728c */ /* 0x000fe40008706670 */
[----:B------:R-:W-:Y:S02]  /*6c00*/  USHF.R.U32.HI UR4, URZ, UR47, UR4 ;  /* 0x0000002fff047299 */ /* 0x000fe40008011604 */
[----:B------:R-:W-:Y:S02]  /*6c10*/  UIMAD.WIDE.U32 UR6, UR5, UR46, URZ ;  /* 0x0000002e050672a5 */ /* 0x000fe4000f8e00ff */
[----:B------:R-:W-:Y:S02]  /*6c20*/  USEL UR11, UR8, UR4, !UP2 ;  /* 0x00000004080b7287 */ /* 0x000fe4000d000000 */
[----:B------:R-:W-:Y:S02]  /*6c30*/  UIADD3 UR6, UPT, UPT, -UR5, URZ, URZ ;  /* 0x000000ff05067290 */ /* 0x000fe4000fffe1ff */
[----:B------:R-:W-:Y:S02]  /*6c40*/  UIADD3 UR10, UPT, UPT, -UR11, URZ, URZ ;  /* 0x000000ff0b0a7290 */ /* 0x000fe4000fffe1ff */
[----:B------:R-:W-:Y:S02]  /*6c50*/  UIMAD UR6, UR45, UR6, UR37 ;  /* 0x000000062d0672a4 */ /* 0x000fe4000f8e0225 */
[----:B------:R-:W-:Y:S01]  /*6c60*/  UIMAD UR10, UR39, UR10, UR8 ;  /* 0x0000000a270a72a4 */ /* 0x000fe2000f8e0208 */
[----:B------:R-:W-:Y:S01]  /*6c70*/  @!UP0 UMOV UR4, UR7 ;  /* 0x0000000700048c82 */ /* 0x000fe20008000000 */
[----:B------:R-:W-:Y:S02]  /*6c80*/  UIADD3 UR7, UPT, UPT, -UR8, URZ, URZ ;  /* 0x000000ff08077290 */ /* 0x000fe4000fffe1ff */
[----:B------:R-:W-:Y:S04]  /*6c90*/  @!UP0 USHF.R.U32.HI UR4, URZ, UR47, UR4 ;  /* 0x0000002fff048299 */ /* 0x000fe80008011604 */
[----:B------:R-:W-:Y:S04]  /*6ca0*/  @!UP0 USEL UR4, UR5, UR4, !UP2 ;  /* 0x0000000405048287 */ /* 0x000fe8000d000000 */
[----:B------:R-:W-:Y:S02]  /*6cb0*/  @!UP0 UIMAD UR9, UR9, UR10, UR4 ;  /* 0x0000000a090982a4 */ /* 0x000fe4000f8e0204 */
[----:B------:R-:W-:Y:S02]  /*6cc0*/  @!UP0 UIADD3 UR10, UPT, UPT, UR11, -UR4, URZ ;  /* 0x800000040b0a8290 */ /* 0x000fe4000fffe0ff */
[----:B------:R-:W-:Y:S02]  /*6cd0*/  UIMAD UR4, UR58, UR7, UR36 ;  /* 0x000000073a0472a4 */ /* 0x000fe4000f8e0224 */
[----:B------:R-:W-:Y:S03]  /*6ce0*/  @!UP0 UIMAD UR8, UR10, UR39, UR5 ;  /* 0x000000270a0882a4 */ /* 0x000fe6000f8e0205 */
[----:B------:R-:W-:Y:S02]  /*6cf0*/  @!UP0 UMOV UR5, UR9 ;  /* 0x0000000900058c82 */ /* 0x000fe40008000000 */
[----:B------:R-:W-:Y:S02]  /*6d00*/  UIMAD UR37, UR5, UR45, UR6 ;  /* 0x0000002d052572a4 */ /* 0x000fe4000f8e0206 */
[----:B------:R-:W-:Y:S11]  /*6d10*/  UIMAD UR36, UR8, UR58, UR4 ;  /* 0x0000003a082472a4 */ /* 0x000ff6000f8e0204 */
[----:B------:R-:W-:Y:S01]  /*6d20*/  @!UPT UIADD3 URZ, UPT, UPT, URZ, URZ, URZ ;  /* 0x000000fffffff290 */ /* 0x000fe2000fffe0ff */
.L_x_120:
[----:B------:R-:W-:Y:S01]  /*6d30*/  UISETP.NE.AND UP0, UPT, UR38, 0x1, UPT ;  /* 0x000000012600788c */ /* 0x000fe2000bf05270 */
[----:B------:R-:W-:Y:S01]  /*6d40*/  @P0 SHF.R.U32.HI R4, RZ, 0x10, R5 ;  /* 0x00000010ff040819 */ /* 0x000fe20000011605 */
[----:B------:R-:W-:Y:S02]  /*6d50*/  UIADD3 UR11, UPT, UPT, UR49, 0x400, URZ ;  /* 0x00000400310b7890 */ /* 0x000fe4000fffe0ff */
[----:B------:R-:W-:Y:S01]  /*6d60*/  USHF.L.U32 UR41, UR21, 0x7, URZ ;  /* 0x0000000715297899 */ /* 0x000fe200080006ff */
[----:B------:R-:W-:Y:S06]  /*6d70*/  @P0 R2UR UR61, R4 ;  /* 0x00000000043d02ca */ /* 0x000fec00000e0000 */
[----:B------:R-:W2:Y:S01]  /*6d80*/  @!UP0 LDCU.128 UR12, c[0x0][0xb10] ;  /* 0x00016200ff0c87ac */ /* 0x000ea20008000c00 */
[----:B------:R-:W3:Y:S01]  /*6d90*/  @!UP0 LDCU UR5, c[0x0][0xb0c] ;  /* 0x00016180ff0587ac */ /* 0x000ee20008000800 */
[----:B------:R-:W4:Y:S01]  /*6da0*/  @!UP0 LDCU UR10, c[0x0][0xb20] ;  /* 0x00016400ff0a87ac */ /* 0x000f220008000800 */
[----:B--2---:R-:W-:Y:S02]  /*6db0*/  UIMAD.WIDE.U32 UR8, UR37, UR12, URZ ;  /* 0x0000000c250872a5 */ /* 0x004fe4000f8e00ff */
[----:B------:R-:W-:Y:S02]  /*6dc0*/  UIMAD.WIDE.U32 UR6, UR36, UR15, URZ ;  /* 0x0000000f240672a5 */ /* 0x000fe4000f8e00ff */
[----:B------:R-:W-:Y:S03]  /*6dd0*/  @!UP0 UISETP.NE.AND UP1, UPT, UR14, 0x1, UPT ;  /* 0x000000010e00888c */ /* 0x000fe6000bf25270 */
[----:B------:R-:W-:Y:S01]  /*6de0*/  @!UP0 UMOV UR4, UR9 ;  /* 0x0000000900048c82 */ /* 0x000fe20008000000 */
[----:B---3--:R-:W-:Y:S02]  /*6df0*/  @!UP0 UISETP.NE.AND UP2, UPT, UR5, 0x1, UPT ;  /* 0x000000010500888c */ /* 0x008fe4000bf45270 */
[----:B------:R-:W-:Y:S01]  /*6e00*/  @!UP0 USHF.R.U32.HI UR4, URZ, UR13, UR4 ;  /* 0x0000000dff048299 */ /* 0x000fe20008011604 */
[----:B------:R-:W-:Y:S02]  /*6e10*/  @!UP0 UMOV UR6, UR7 ;  /* 0x0000000700068c82 */ /* 0x000fe40008000000 */
[----:B----4-:R-:W-:Y:S02]  /*6e20*/  @!UP0 USHF.R.U32.HI UR6, URZ, UR10, UR6 ;  /* 0x0000000aff068299 */ /* 0x010fe40008011606 */
[----:B------:R-:W-:Y:S02]  /*6e30*/  @!UP0 USEL UR7, UR37, UR4, !UP2 ;  /* 0x0000000425078287 */ /* 0x000fe4000d000000 */
[----:B------:R-:W-:Y:S04]  /*6e40*/  @!UP0 USEL UR6, UR36, UR6, !UP1 ;  /* 0x0000000624068287 */ /* 0x000fe8000c800000 */
[----:B------:R-:W-:Y:S02]  /*6e50*/  @!UP0 UIADD3 UR4, UPT, UPT, -UR7, UR6, URZ ;  /* 0x0000000607048290 */ /* 0x000fe4000fffe1ff */
[----:B------:R-:W-:Y:S02]  /*6e60*/  @!UP0 UIADD3 UR6, UPT, UPT, UR7, -UR6, URZ ;  /* 0x8000000607068290 */ /* 0x000fe4000fffe0ff */
[----:B------:R-:W-:Y:S02]  /*6e70*/  @!UP0 UIMAD UR37, UR4, UR5, UR37 ;  /* 0x00000005042582a4 */ /* 0x000fe4000f8e0225 */
[----:B------:R-:W-:Y:S02]  /*6e80*/  @!UP0 UIMAD UR36, UR6, UR14, UR36 ;  /* 0x0000000e062482a4 */ /* 0x000fe4000f8e0224 */
[----:B------:R-:W-:Y:S09]  /*6e90*/  ULOP3.LUT UP0, URZ, UR11, 0x1b0, URZ, 0xc0, !UPT ;  /* 0x000001b00bff7892 */ /* 0x000ff2000f80c0ff */
[----:B------:R-:W-:Y:S05]  /*6ea0*/  BRA.U !UP0, `(.L_x_121) ;  /* 0x0000000108407547 */ /* 0x000fea000b800000 */
[----:B------:R-:W2:Y:S01]  /*6eb0*/  LDCU.64 UR8, c[0x4][0x80] ;  /* 0x01001000ff0877ac */ /* 0x000ea20008000a00 */
[----:B------:R-:W-:Y:S01]  /*6ec0*/  MOV R15, 0x0 ;  /* 0x00000000000f7802 */ /* 0x000fe20000000f00 */
[----:B------:R-:W-:Y:S02]  /*6ed0*/  HFMA2 R12, -RZ, RZ, 0, 5.9604644775390625e-08 ;  /* 0x00000001ff0c7431 */ /* 0x000fe400000001ff */
[----:B------:R-:W-:Y:S02]  /*6ee0*/  IMAD.MOV.U32 R8, RZ, RZ, 0x70 ;  /* 0x00000070ff087424 */ /* 0x000fe400078e00ff */
[----:B------:R-:W-:Y:S01]  /*6ef0*/  IMAD.MOV.U32 R13, RZ, RZ, RZ ;  /* 0x000000ffff0d7224 */ /* 0x000fe200078e00ff */
[----:B------:R-:W3:Y:S01]  /*6f00*/  LDCU.64 UR6, c[0x4][0x88] ;  /* 0x01001100ff0677ac */ /* 0x000ee20008000a00 */
[----:B------:R-:W4:Y:S01]  /*6f10*/  LDC.64 R14, c[0x4][R15] ;  /* 0x010000000f0e7b82 */ /* 0x000f220000000a00 */
[----:B------:R-:W1:Y:S01]  /*6f20*/  LDCU.64 UR4, c[0x4][0x8] ;  /* 0x01000100ff0477ac */ /* 0x000e620008000a00 */
[----:B--2---:R-:W-:Y:S01]  /*6f30*/  MOV R5, UR9 ;  /* 0x0000000900057c02 */ /* 0x004fe20008000f00 */
[----:B------:R-:W-:Y:S01]  /*6f40*/  IMAD.U32 R4, RZ, RZ, UR8 ;  /* 0x00000008ff047e24 */ /* 0x000fe2000f8e00ff */
[----:B---3--:R-:W-:Y:S01]  /*6f50*/  MOV R7, UR7 ;  /* 0x0000000700077c02 */ /* 0x008fe20008000f00 */
[----:B------:R-:W-:Y:S01]  /*6f60*/  IMAD.U32 R6, RZ, RZ, UR6 ;  /* 0x00000006ff067e24 */ /* 0x000fe2000f8e00ff */
[----:B-1----:R-:W-:Y:S01]  /*6f70*/  MOV R11, UR5 ;  /* 0x00000005000b7c02 */ /* 0x002fe20008000f00 */
[----:B------:R-:W-:Y:S02]  /*6f80*/  IMAD.U32 R10, RZ, RZ, UR4 ;  /* 0x00000004ff0a7e24 */ /* 0x000fe4000f8e00ff */
[----:B------:R-:W-:Y:S07]  /*6f90*/  LEPC R20, `(.L_x_121) ;  /* 0x000000001014794e */ /* 0x000fee0000000000 */
[----:B----45:R-:W-:Y:S05]  /*6fa0*/  CALL.ABS.NOINC R14 ;  /* 0x000000000e007343 */ /* 0x030fea0003c00000 */
.L_x_121:
[----:B------:R-:W-:Y:S01]  /*6fb0*/  LOP3.LUT P0, RZ, R182, 0x1b0, RZ, 0xc0, !PT ;  /* 0x000001b0b6ff7812 */ /* 0x000fe2000780c0ff */
[----:B------:R-:W-:Y:S11]  /*6fc0*/  BSSY.RECONVERGENT B6, `(.L_x_122) ;  /* 0x0000013000067945 */ /* 0x000ff60003800200 */
[----:B------:R-:W-:Y:S01]  /*6fd0*/  @!UPT UIADD3 URZ, UPT, UPT, URZ, URZ, URZ ;  /* 0x000000fffffff290 */ /* 0x000fe2000fffe0ff */
[----:B------:R-:W-:Y:S05]  /*6fe0*/  @!P0 BRA `(.L_x_123) ;  /* 0x0000000000408947 */ /* 0x000fea0003800000 */
        /* <DEDUP_REMOVED lines=16> */
.L_x_123:
[----:B-1----:R-:W-:Y:S05]  /*70f0*/  BSYNC.RECONVERGENT B6 ;  /* 0x0000000000067941 */ /* 0x002fea0003800200 */
.L_x_122:
[----:B------:R-:W-:Y:S01]  /*7100*/  R2UR UR4, R177 ;  /* 0x00000000b10472ca */ /* 0x000fe200000e0000 */
[----:B------:R-:W-:Y:S01]  /*7110*/  UISETP.NE.U32.AND UP0, UPT, UR62, URZ, UPT ;  /* 0x000000ff3e00728c */ /* 0x000fe2000bf05070 */
[----:B------:R-:W-:Y:S02]  /*7120*/  ISETP.NE.U32.AND P4, PT, R154, RZ, PT ;  /* 0x000000ff9a00720c */ /* 0x000fe40003f85070 */
[----:B------:R-:W-:Y:S01]  /*7130*/  ISETP.NE.U32.AND P2, PT, RZ, UR54, PT ;  /* 0x00000036ff007c0c */ /* 0x000fe2000bf45070 */
[----:B------:R-:W-:Y:S01]  /*7140*/  UISETP.NE.AND.EX UP1, UPT, UR63, URZ, UPT, UP0 ;  /* 0x000000ff3f00728c */ /* 0x000fe2000bf25300 */
[----:B------:R-:W-:Y:S01]  /*7150*/  ISETP.NE.AND.EX P4, PT, R155, RZ, PT, P4 ;  /* 0x000000ff9b00720c */ /* 0x000fe20003f85340 */
[----:B------:R-:W-:Y:S01]  /*7160*/  UPLOP3.LUT UP0, UPT, UPT, UPT, UPT, 0x40, 0x4 ;  /* 0x000000000004789c */ /* 0x000fe20003f0e870 */
[----:B------:R-:W-:Y:S05]  /*7170*/  ISETP.NE.AND.EX P2, PT, RZ, UR55, PT, P2 ;  /* 0x00000037ff007c0c */ /* 0x000fea000bf45320 */
[----:B------:R-:W-:Y:S06]  /*7180*/  UISETP.NE.AND UP2, UPT, UR4, URZ, UPT ;  /* 0x000000ff0400728c */ /* 0x000fec000bf45270 */
[----:B------:R-:W-:Y:S05]  /*7190*/  PLOP3.LUT P1, PT, PT, PT, UP2, 0x80, 0x8 ;  /* 0x000000000008781c */ /* 0x000fea0003f2f028 */
[----:B------:R-:W-:Y:S06]  /*71a0*/  @UP2 UPLOP3.LUT UP0, UPT, UPT, UPT, UP1, 0x80, 0x8 ;  /* 0x000000000008289c */ /* 0x000fec0003f0f010 */
[----:B------:R-:W-:Y:S01]  /*71b0*/  PLOP3.LUT P0, PT, PT, PT, UP0, 0x80, 0x8 ;  /* 0x000000000008781c */ /* 0x000fe20003f0f008 */
[----:B------:R-:W-:Y:S01]  /*71c0*/  @!UPT UIADD3 URZ, UPT, UPT, URZ, URZ, URZ ;  /* 0x000000fffffff290 */ /* 0x000fe2000fffe0ff */
[----:B------:R-:W-:Y:S11]  /*71d0*/  BRA.U !UP1, `(.L_x_124) ;  /* 0x00000001093c7547 */ /* 0x000ff6000b800000 */
[----:B------:R-:W-:Y:S01]  /*71e0*/  UISETP.NE.U32.AND UP0, UPT, UR54, URZ, UPT ;  /* 0x000000ff3600728c */ /* 0x000fe2000bf05070 */
[----:B------:R-:W-:Y:S01]  /*71f0*/  HFMA2 R0, -RZ, RZ, 0, 5.9604644775390625e-08 ;  /* 0x00000001ff007431 */ /* 0x000fe200000001ff */
[----:B------:R-:W1:Y:S01]  /*7200*/  LDCU.64 UR8, c[0x0][0x358] ;  /* 0x00006b00ff0877ac */ /* 0x000e620008000a00 */
[----:B------:R-:W-:Y:S01]  /*7210*/  IMAD.MOV.U32 R167, RZ, RZ, 0x1 ;  /* 0x00000001ffa77424 */ /* 0x000fe200078e00ff */
[----:B------:R-:W-:Y:S06]  /*7220*/  UISETP.NE.AND.EX UP0, UPT, UR55, URZ, UPT, UP0 ;  /* 0x000000ff3700728c */ /* 0x000fec000bf05300 */
        /* <DEDUP_REMOVED lines=9> */
[----:B-12---:R-:W-:Y:S02]  /*72c0*/  @!P3 IMAD.U32 R73, RZ, RZ, UR4 ;  /* 0x00000004ff49be24 */ /* 0x006fe4000f8e00ff */
.L_x_124:
[----:B------:R-:W-:Y:S05]  /*72d0*/  @!P4 BRA `(.L_x_125) ;  /* 0x000000000024c947 */ /* 0x000fea0003800000 */
[----:B------:R-:W-:Y:S01]  /*72e0*/  ISETP.NE.U32.AND P3, PT, R152, RZ, PT ;  /* 0x000000ff9800720c */ /* 0x000fe20003f65070 */
[----:B------:R-:W1:Y:S03]  /*72f0*/  LDCU.64 UR4, c[0x0][0x358] ;  /* 0x00006b00ff0477ac */ /* 0x000e660008000a00 */
[----:B------:R-:W-:Y:S11]  /*7300*/  ISETP.NE.AND.EX P3, PT, R153, RZ, PT, P3 ;  /* 0x000000ff9900720c */ /* 0x000ff60003f65330 */
[----:B------:R-:W-:Y:S02]  /*7310*/  @!UPT UIADD3 URZ, UPT, UPT, URZ, URZ, URZ ;  /* 0x000000fffffff290 */ /* 0x000fe4000fffe0ff */
[----:B------:R-:W2:Y:S01]  /*7320*/  @P3 LDC.64 R4, c[0x0][0x8a8] ;  /* 0x00022a00ff043b82 */ /* 0x000ea20000000a00 */
[----:B------:R-:W-:Y:S04]  /*7330*/  @P3 IMAD R0, R154, UR51, RZ ;  /* 0x000000339a003c24 */ /* 0x000fe8000f8e02ff */
[----:B--2---:R-:W-:Y:S05]  /*7340*/  @P3 IMAD.WIDE R4, R0, 0x4, R4 ;  /* 0x0000000400043825 */ /* 0x004fea00078e0204 */
[----:B-1---5:R1:W5:Y:S02]  /*7350*/  @P3 LDG.E R70, desc[UR4][R4.64] ;  /* 0x0000000404463981 */ /* 0x022364000c1e1900 */
[----:B-1----:R-:W2:Y:S02]  /*7360*/  @!P3 LDC R70, c[0x0][0x8a0] ;  /* 0x00022800ff46bb82 */ /* 0x002ea40000000800 */
.L_x_125:
[----:B-----5:R-:W-:Y:S01]  /*7370*/  FSETP.NEU.AND P5, PT, R73, RZ, PT ;  /* 0x000000ff4900720b */ /* 0x020fe20003fad000 */
[----:B------:R-:W-:Y:S01]  /*7380*/  USHF.L.U32 UR8, UR50, 0x7, URZ ;  /* 0x0000000732087899 */ /* 0x000fe200080006ff */
[----:B------:R-:W-:Y:S01]  /*7390*/  SEL R6, RZ, 0xffffffff, P2 ;  /* 0xffffffffff067807 */ /* 0x000fe20001000000 */
[----:B------:R-:W-:Y:S01]  /*73a0*/  BSSY B1, `(.L_x_126) ;  /* 0x000005f000017945 */ /* 0x000fe20003800000 */
[----:B------:R-:W-:Y:S01]  /*73b0*/  LOP3.LUT P4, RZ, R167, 0xff, RZ, 0xc0, !PT ;  /* 0x000000ffa7ff7812 */ /* 0x000fe2000788c0ff */
[----:B------:R-:W-:Y:S01]  /*73c0*/  IMAD.MOV.U32 R195, RZ, RZ, 0x1 ;  /* 0x00000001ffc37424 */ /* 0x000fe200078e00ff */
[----:B------:R-:W-:Y:S01]  /*73d0*/  @P1 SEL R3, RZ, 0xffffffff, P5 ;  /* 0xffffffffff031807 */ /* 0x000fe20002800000 */
[----:B------:R-:W-:Y:S01]  /*73e0*/  IMAD.U32 R186, RZ, RZ, UR8 ;  /* 0x00000008ffba7e24 */ /* 0x000fe2000f8e00ff */
[----:B------:R-:W-:Y:S01]  /*73f0*/  LEA R0, R160, UR49, 0x3 ;  /* 0x00000031a0007c11 */ /* 0x000fe2000f8e18ff */
[----:B------:R-:W-:Y:S01]  /*7400*/  IMAD.IADD R71, R69, 0x1, R2 ;  /* 0x0000000145477824 */ /* 0x000fe200078e0202 */
[----:B------:R-:W-:Y:S02]  /*7410*/  @P0 SEL R3, R6, R3, !P4 ;  /* 0x0000000306030207 */ /* 0x000fe40006000000 */
[----:B------:R-:W-:Y:S02]  /*7420*/  CS2R R150, SRZ ;  /* 0x0000000000967805 */ /* 0x000fe4000001ff00 */
[----:B------:R-:W-:Y:S02]  /*7430*/  LEA R187, R68, UR49, 0x3 ;  /* 0x0000003144bb7c11 */ /* 0x000fe4000f8e18ff */
[----:B------:R-:W-:Y:S02]  /*7440*/  CS2R R148, SRZ ;  /* 0x0000000000947805 */ /* 0x000fe4000001ff00 */
[----:B------:R-:W-:Y:S02]  /*7450*/  @P1 LOP3.LUT R3, R3, 0x1, RZ, 0xc0, !PT ;  /* 0x0000000103031812 */ /* 0x000fe400078ec0ff */
[----:B------:R-:W-:Y:S02]  /*7460*/  CS2R R146, SRZ ;  /* 0x0000000000927805 */ /* 0x000fe4000001ff00 */
[----:B------:R-:W-:Y:S02]  /*7470*/  SHF.L.U32 R4, R162, 0x1f, RZ ;  /* 0x0000001fa2047819 */ /* 0x000fe400000006ff */
[----:B------:R-:W-:Y:S02]  /*7480*/  CS2R R144, SRZ ;  /* 0x0000000000907805 */ /* 0x000fe4000001ff00 */
[----:B------:R-:W-:Y:S02]  /*7490*/  ISETP.NE.U32.OR P3, PT, R3, 0x1, !P1 ;  /* 0x000000010300780c */ /* 0x000fe40004f65470 */
[----:B------:R-:W-:Y:S02]  /*74a0*/  CS2R R142, SRZ ;  /* 0x00000000008e7805 */ /* 0x000fe4000001ff00 */
[----:B------:R-:W-:Y:S02]  /*74b0*/  R2UR UR4, R173 ;  /* 0x00000000ad0472ca */ /* 0x000fe400000e0000 */
[----:B------:R-:W-:Y:S02]  /*74c0*/  CS2R R140, SRZ ;  /* 0x00000000008c7805 */ /* 0x000fe4000001ff00 */
[----:B------:R-:W-:Y:S02]  /*74d0*/  R2UR UR7, R172 ;  /* 0x00000000ac0772ca */ /* 0x000fe400000e0000 */
[----:B------:R-:W-:Y:S02]  /*74e0*/  CS2R R138, SRZ ;  /* 0x00000000008a7805 */ /* 0x000fe4000001ff00 */
[----:B------:R-:W-:Y:S02]  /*74f0*/  R2UR UR10, R174 ;  /* 0x00000000ae0a72ca */ /* 0x000fe400000e0000 */
[----:B------:R-:W-:Y:S02]  /*7500*/  CS2R R136, SRZ ;  /* 0x0000000000887805 */ /* 0x000fe4000001ff00 */
[----:B------:R-:W-:Y:S02]  /*7510*/  R2UR UR6, R170 ;  /* 0x00000000aa0672ca */ /* 0x000fe400000e0000 */
[----:B------:R-:W-:Y:S02]  /*7520*/  R2UR UR9, R171 ;  /* 0x00000000ab0972ca */ /* 0x000fe400000e0000 */
[----:B------:R-:W-:Y:S02]  /*7530*/  R2UR UR11, R169 ;  /* 0x00000000a90b72ca */ /* 0x000fe400000e0000 */
[----:B------:R-:W-:Y:S01]  /*7540*/  @P3 SHF.L.U32 R9, R135, 0x1f, RZ ;  /* 0x0000001f87093819 */ /* 0x000fe200000006ff */
[----:B------:R-:W-:Y:S01]  /*7550*/  UIMAD.WIDE.U32 UR4, UR8, UR4, URZ ;  /* 0x00000004080472a5 */ /* 0x000fe2000f8e00ff */
[----:B------:R-:W-:Y:S02]  /*7560*/  P2R R156, PR, RZ, 0x8 ;  /* 0x00000008ff9c7803 */ /* 0x000fe40000000000 */
[----:B------:R-:W1:Y:S01]  /*7570*/  @P3 SYNCS.PHASECHK.TRANS64.TRYWAIT P1, [R0+URZ+0x200], R9 ;  /* 0x00020009000035a7 */ /* 0x000e6200080211ff */
[----:B------:R-:W-:Y:S01]  /*7580*/  PLOP3.LUT P3, PT, PT, PT, UP1, 0x80, 0x8 ;  /* 0x000000000008781c */ /* 0x000fe20003f6f018 */
[----:B------:R-:W-:Y:S01]  /*7590*/  UISETP.NE.AND UP0, UPT, UR10, 0x1, UPT ;  /* 0x000000010a00788c */ /* 0x000fe2000bf05270 */
[----:B------:R-:W-:Y:S01]  /*75a0*/  SEL R3, RZ, 0xffffffff, P5 ;  /* 0xffffffffff037807 */ /* 0x000fe20002800000 */
[----:B------:R-:W-:Y:S01]  /*75b0*/  UMOV UR4, UR5 ;  /* 0x0000000500047c82 */ /* 0x000fe20008000000 */
[----:B------:R-:W-:Y:S01]  /*75c0*/  ISETP.NE.AND P5, PT, R156, RZ, PT ;  /* 0x000000ff9c00720c */ /* 0x000fe20003fa5270 */
[----:B------:R-:W-:Y:S04]  /*75d0*/  USHF.R.U32.HI UR4, URZ, UR7, UR4 ;  /* 0x00000007ff047299 */ /* 0x000fe80008011604 */
[----:B------:R-:W-:Y:S02]  /*75e0*/  USEL UR4, UR8, UR4, !UP0 ;  /* 0x0000000408047287 */ /* 0x000fe4000c000000 */
[----:B------:R-:W-:Y:S02]  /*75f0*/  UISETP.NE.AND UP0, UPT, UR9, 0x1, UPT ;  /* 0x000000010900788c */ /* 0x000fe4000bf05270 */
[----:B------:R-:W-:Y:S01]  /*7600*/  UIMAD.WIDE.U32 UR6, UR4, UR6, URZ ;  /* 0x00000006040672a5 */ /* 0x000fe2000f8e00ff */
[----:B------:R-:W-:Y:S01]  /*7610*/  @P3 SEL R3, R6, R3, !P4 ;  /* 0x0000000306033207 */ /* 0x000fe20006000000 */
[----:B------:R3:W4:Y:S01]  /*7620*/  SYNCS.PHASECHK.TRANS64.TRYWAIT P0, [R187+URZ+0x240], R4 ;  /* 0x00024004bb0075a7 */ /* 0x00072200080011ff */
[----:B------:R-:W-:Y:S01]  /*7630*/  IMAD.U32 R185, RZ, RZ, UR4 ;  /* 0x00000004ffb97e24 */ /* 0x000fe2000f8e00ff */
[----:B------:R-:W-:Y:S01]  /*7640*/  PLOP3.LUT P2, PT, PT, PT, UP0, 0x80, 0x8 ;  /* 0x000000000008781c */ /* 0x000fe20003f4f008 */
[----:B------:R-:W-:Y:S01]  /*7650*/  IMAD R7, RZ, RZ, -UR4 ;  /* 0x80000004ff077e24 */ /* 0x000fe2000f8e02ff */
[----:B------:R-:W-:Y:S01]  /*7660*/  LOP3.LUT R3, R3, 0x1, RZ, 0xc0, !PT ;  /* 0x0000000103037812 */ /* 0x000fe200078ec0ff */
[----:B------:R-:W-:Y:S01]  /*7670*/  UMOV UR5, UR7 ;  /* 0x0000000700057c82 */ /* 0x000fe20008000000 */
[----:B------:R-:W-:Y:S01]  /*7680*/  IMAD.U32 R184, RZ, RZ, UR4 ;  /* 0x00000004ffb87e24 */ /* 0x000fe2000f8e00ff */
[----:B------:R-:W-:Y:S01]  /*7690*/  USHF.R.U32.HI UR5, URZ, UR11, UR5 ;  /* 0x0000000bff057299 */ /* 0x000fe20008011605 */
[----:B------:R-:W-:Y:S01]  /*76a0*/  ISETP.NE.U32.AND P6, PT, R3, 0x1, PT ;  /* 0x000000010300780c */ /* 0x000fe20003fc5070 */
[----:B------:R-:W-:Y:S03]  /*76b0*/  IMAD R186, R7, UR10, R186 ;  /* 0x0000000a07ba7c24 */ /* 0x000fe6000f8e02ba */
[----:B------:R-:W-:Y:S02]  /*76c0*/  P2R R196, PR, RZ, 0x40 ;  /* 0x00000040ffc47803 */ /* 0x000fe40000000000 */
[----:B------:R-:W-:Y:S05]  /*76d0*/  SEL R185, R185, UR5, !P2 ;  /* 0x00000005b9b97c07 */ /* 0x000fea000d000000 */
[----:B------:R-:W-:Y:S04]  /*76e0*/  IMAD.MOV R5, RZ, RZ, -R185 ;  /* 0x000000ffff057224 */ /* 0x000fe800078e0ab9 */
[----:B------:R-:W-:Y:S01]  /*76f0*/  IMAD R184, R5, UR9, R184 ;  /* 0x0000000905b87c24 */ /* 0x000fe2000f8e02b8 */
[----:B-1----:R-:W-:Y:S01]  /*7700*/  @P5 SEL R195, RZ, 0x1, !P1 ;  /* 0x00000001ffc35807 */ /* 0x002fe20004800000 */
[----:B---3--:R-:W-:Y:S06]  /*7710*/  @!P5 BRA `(.L_x_127) ;  /* 0x00000000009cd947 */ /* 0x008fec0003800000 */
[----:B------:R-:W-:Y:S01]  /*7720*/  @P6 IMAD R8, R160, 0x2000, R181 ;  /* 0x00002000a0086824 */ /* 0x000fe200078e02b5 */
[----:B------:R-:W1:Y:S01]  /*7730*/  S2R R2, SR_CgaCtaId ;  /* 0x0000000000027919 */ /* 0x000e620000008800 */
[----:B------:R-:W-:Y:S01]  /*7740*/  ISETP.NE.AND P1, PT, R195, RZ, PT ;  /* 0x000000ffc300720c */ /* 0x000fe20003f25270 */
[----:B------:R-:W-:Y:S01]  /*7750*/  BSSY B0, `(.L_x_128) ;  /* 0x0000010000007945 */ /* 0x000fe20003800000 */
[--C-:B------:R-:W-:Y:S01]  /*7760*/  @P6 IMAD R7, R165, -0x10, R8.reuse ;  /* 0xfffffff0a5076824 */ /* 0x100fe200078e0208 */
[----:B------:R-:W-:Y:S01]  /*7770*/  CS2R R138, SRZ ;  /* 0x00000000008a7805 */ /* 0x000fe2000001ff00 */
[----:B------:R-:W-:Y:S01]  /*7780*/  @P6 IMAD R6, R164, -0x10, R8 ;  /* 0xfffffff0a4066824 */ /* 0x000fe200078e0208 */
[----:B------:R-:W-:Y:S01]  /*7790*/  CS2R R136, SRZ ;  /* 0x0000000000887805 */ /* 0x000fe2000001ff00 */
[----:B------:R-:W-:Y:S01]  /*77a0*/  @P6 IMAD R5, R180, 0x10, R7 ;  /* 0x00000010b4056824 */ /* 0x000fe200078e0207 */
[----:B------:R-:W-:Y:S02]  /*77b0*/  CS2R R146, SRZ ;  /* 0x0000000000927805 */ /* 0x000fe4000001ff00 */
[----:B------:R-:W-:Y:S02]  /*77c0*/  CS2R R144, SRZ ;  /* 0x0000000000907805 */ /* 0x000fe4000001ff00 */
[----:B------:R-:W-:Y:S02]  /*77d0*/  CS2R R142, SRZ ;  /* 0x00000000008e7805 */ /* 0x000fe4000001ff00 */
[----:B------:R-:W-:Y:S02]  /*77e0*/  CS2R R140, SRZ ;  /* 0x00000000008c7805 */ /* 0x000fe4000001ff00 */
[----:B------:R-:W-:Y:S02]  /*77f0*/  CS2R R150, SRZ ;  /* 0x0000000000967805 */ /* 0x000fe4000001ff00 */
[----:B------:R-:W-:Y:S01]  /*7800*/  CS2R R148, SRZ ;  /* 0x0000000000947805 */ /* 0x000fe2000001ff00 */
[----:B------:R-:W-:Y:S06]  /*7810*/  @P1 BRA `(.L_x_129) ;  /* 0x00000000000c1947 */ /* 0x000fec0003800000 */
[----:B------:R-:W-:Y:S04]  /*7820*/  SHF.L.U32 R3, R135, 0x1f, RZ ;  /* 0x0000001f87037819 */ /* 0x000fe800000006ff */
[----:B------:R-:W3:Y:S02]  /*7830*/  SYNCS.PHASECHK.TRANS64.TRYWAIT P1, [R0+URZ+0x200], R3 ;  /* 0x00020003000075a7 */ /* 0x000ee400080211ff */
[----:B---3--:R-:W-:Y:S05]  /*7840*/  @!P1 BRA `(.L_x_130) ;  /* 0x0000003c00b89947 */ /* 0x008fea0003800000 */
.L_x_129:
[----:B------:R-:W-:Y:S05]  /*7850*/  BSYNC B0 ;  /* 0x0000000000007941 */ /* 0x000fea0003800000 */
.L_x_128:
[----:B------:R-:W-:Y:S01]  /*7860*/  ISETP.NE.AND P1, PT, R196, RZ, PT ;  /* 0x000000ffc400720c */ /* 0x000fe20003f25270 */
[----:B---3--:R-:W-:Y:S02]  /*7870*/  VIADD R3, R0, 0x210 ;  /* 0x0000021000037836 */ /* 0x008fe40000000000 */
[----:B------:R-:W-:Y:S03]  /*7880*/  VIADD R160, R160, 0x1 ;  /* 0x00000001a0a07836 */ /* 0x000fe60000000000 */
[----:B-1----:R-:W-:Y:S07]  /*7890*/  PRMT R2, R2, 0x654, R3 ;  /* 0x0000065402027816 */ /* 0x002fee0000000003 */
[----:B------:R1:W3:Y:S04]  /*78a0*/  @P1 LDS.128 R136, [R8] ;  /* 0x0000000008881984 */ /* 0x0002e80000000c00 */
[----:B------:R1:W1:Y:S04]  /*78b0*/  @P1 LDS.128 R144, [R6+0x20] ;  /* 0x0000200006901984 */ /* 0x0002680000000c00 */
[----:B------:R1:W1:Y:S04]  /*78c0*/  @P1 LDS.128 R140, [R7+0x10] ;  /* 0x00001000078c1984 */ /* 0x0002680000000c00 */
[----:B------:R1:W1:Y:S01]  /*78d0*/  @P1 LDS.128 R148, [R5+0x10] ;  /* 0x0000100005941984 */ /* 0x0002620000000c00 */
[C---:B------:R-:W-:Y:S01]  /*78e0*/  ISETP.NE.AND P1, PT, R160.reuse, 0x2, PT ;  /* 0x00000002a000780c */ /* 0x040fe20003f25270 */
[----:B------:R-:W-:Y:S01]  /*78f0*/  @!PT LDS RZ, [RZ] ;  /* 0x00000000fffff984 */ /* 0x000fe20000000800 */
[----:B------:R-:W-:Y:S01]  /*7900*/  @!PT LDS RZ, [RZ] ;  /* 0x00000000fffff984 */ /* 0x000fe20000000800 */
[----:B------:R-:W-:Y:S01]  /*7910*/  @!PT LDS RZ, [RZ] ;  /* 0x00000000fffff984 */ /* 0x000fe20000000800 */
[----:B------:R-:W-:Y:S01]  /*7920*/  @!PT LDS RZ, [RZ] ;  /* 0x00000000fffff984 */ /* 0x000fe20000000800 */
[----:B------:R5:W-:Y:S06]  /*7930*/  MEMBAR.ALL.CTA ;  /* 0x0000000000007992 */ /* 0x000bec0000008000 */
[----:B-----5:R-:W5:Y:S01]  /*7940*/  FENCE.VIEW.ASYNC.S ;  /* 0x00000000000073c6 */ /* 0x020f620000000000 */
[----:B------:R-:W-:Y:S02]  /*7950*/  SEL R0, RZ, 0x1, P1 ;  /* 0x00000001ff007807 */ /* 0x000fe40000800000 */
[----:B------:R-:W-:Y:S02]  /*7960*/  SEL R160, R160, RZ, P1 ;  /* 0x000000ffa0a07207 */ /* 0x000fe40000800000 */
[----:B------:R-:W-:Y:S01]  /*7970*/  LOP3.LUT R135, R135, R0, RZ, 0x3c, !PT ;  /* 0x0000000087877212 */ /* 0x000fe200078e3cff */
[----:B-----5:R1:W-:Y:S06]  /*7980*/  SYNCS.ARRIVE.TRANS64.RED.A1T0 RZ, [R2+URZ], RZ ;  /* 0x000000ff02ff79a7 */ /* 0x0203ec00081004ff */
.L_x_127:
[----:B------:R-:W-:Y:S05]  /*7990*/  BSYNC B1 ;  /* 0x0000000000017941 */ /* 0x000fea0003800000 */
.L_x_126:
[----:B------:R-:W-:Y:S04]  /*79a0*/  SHF.R.U32.HI R3, RZ, 0x15, R71 ;  /* 0x00000015ff037819 */ /* 0x000fe80000011647 */
[----:B------:R-:W-:Y:S01]  /*79b0*/  LOP3.LUT P1, RZ, R3, 0x3, R168, 0x48, !PT ;  /* 0x0000000303ff7812 */ /* 0x000fe200078248a8 */
[----:B------:R-:W-:Y:S01]  /*79c0*/  @!UPT UIADD3 URZ, UPT, UPT, URZ, URZ, URZ ;  /* 0x000000fffffff290 */ /* 0x000fe2000fffe0ff */
[----:B----4-:R-:W-:Y:S11]  /*79d0*/  @P0 BRA `(.L_x_131) ;  /* 0x0000000000080947 */ /* 0x010ff60003800000 */
[----:B------:R-:W4:Y:S02]  /*79e0*/  SYNCS.PHASECHK.TRANS64.TRYWAIT P0, [R187+URZ+0x240], R4 ;  /* 0x00024004bb0075a7 */ /* 0x000f2400080011ff */
[----:B----4-:R-:W-:Y:S05]  /*79f0*/  @!P0 BRA `(.L_x_132) ;  /* 0x0000003c00608947 */ /* 0x010fea0003800000 */
.L_x_131:
[----:B------:R-:W-:Y:S04]  /*7a00*/  BSSY.RECONVERGENT B6, `(.L_x_133) ;  /* 0x0000012000067945 */ /* 0x000fe80003800200 */
[----:B------:R-:W-:Y:S05]  /*7a10*/  @!P1 BRA `(.L_x_134) ;  /* 0x0000000000409947 */ /* 0x000fea0003800000 */
[----:B------:R-:W5:Y:S01]  /*7a20*/  LDCU.64 UR8, c[0x4][0x70] ;  /* 0x01000e00ff0877ac */ /* 0x000f620008000a00 */
[----:B------:R-:W-:Y:S01]  /*7a30*/  MOV R3, 0x0 ;  /* 0x0000000000037802 */ /* 0x000fe20000000f00 */
[----:B------:R-:W-:Y:S02]  /*7a40*/  HFMA2 R12, -RZ, RZ, 0, 5.9604644775390625e-08 ;  /* 0x00000001ff0c7431 */ /* 0x000fe400000001ff */
[----:B-1----:R-:W-:Y:S02]  /*7a50*/  IMAD.MOV.U32 R8, RZ, RZ, 0x192 ;  /* 0x00000192ff087424 */ /* 0x002fe400078e00ff */
[----:B------:R-:W-:Y:S01]  /*7a60*/  IMAD.MOV.U32 R13, RZ, RZ, RZ ;  /* 0x000000ffff0d7224 */ /* 0x000fe200078e00ff */
[----:B------:R-:W1:Y:S01]  /*7a70*/  LDCU.64 UR6, c[0x4][0x78] ;  /* 0x01000f00ff0677ac */ /* 0x000e620008000a00 */
[----:B------:R-:W2:Y:S01]  /*7a80*/  LDC.64 R2, c[0x4][R3] ;  /* 0x0100000003027b82 */ /* 0x000ea20000000a00 */
[----:B------:R-:W3:Y:S01]  /*7a90*/  LDCU.64 UR4, c[0x4][0x10] ;  /* 0x01000200ff0477ac */ /* 0x000ee20008000a00 */
[----:B-----5:R-:W-:Y:S01]  /*7aa0*/  MOV R5, UR9 ;  /* 0x0000000900057c02 */ /* 0x020fe20008000f00 */
[----:B----4-:R-:W-:Y:S01]  /*7ab0*/  IMAD.U32 R4, RZ, RZ, UR8 ;  /* 0x00000008ff047e24 */ /* 0x010fe2000f8e00ff */
[----:B-1----:R-:W-:Y:S01]  /*7ac0*/  MOV R7, UR7 ;  /* 0x0000000700077c02 */ /* 0x002fe20008000f00 */
[----:B------:R-:W-:Y:S01]  /*7ad0*/  IMAD.U32 R6, RZ, RZ, UR6 ;  /* 0x00000006ff067e24 */ /* 0x000fe2000f8e00ff */
[----:B---3--:R-:W-:Y:S01]  /*7ae0*/  MOV R11, UR5 ;  /* 0x00000005000b7c02 */ /* 0x008fe20008000f00 */
[----:B------:R-:W-:Y:S02]  /*7af0*/  IMAD.U32 R10, RZ, RZ, UR4 ;  /* 0x00000004ff0a7e24 */ /* 0x000fe4000f8e00ff */
[----:B------:R-:W-:Y:S07]  /*7b00*/  LEPC R20, `(.L_x_134) ;  /* 0x000000001014794e */ /* 0x000fee0000000000 */
[----:B--2---:R-:W-:Y:S05]  /*7b10*/  CALL.ABS.NOINC R2 ;  /* 0x0000000002007343 */ /* 0x004fea0003c00000 */
.L_x_134:
[----:B------:R-:W-:Y:S05]  /*7b20*/  BSYNC.RECONVERGENT B6 ;  /* 0x0000000000067941 */ /* 0x000fea0003800200 */
.L_x_133:
[-C--:B---3--:R-:W-:Y:S01]  /*7b30*/  F2FP.F16.E4M3.UNPACK_B R74, R136.reuse ;  /* 0x00000088ff4a723e */ /* 0x088fe200020006ff */
[----:B------:R-:W-:Y:S05]  /*7b40*/  WARPSYNC.ALL ;  /* 0x0000000000007948 */ /* 0x000fea0003800000 */
[----:B------:R-:W-:Y:S01]  /*7b50*/  R2UR UR4, R71 ;  /* 0x00000000470472ca */ /* 0x000fe200000e0000 */
[--C-:B------:R-:W-:Y:S01]  /*7b60*/  HADD2.F32 R72, -RZ, R74.reuse.H0_H0 ;  /* 0x2000004aff487230 */ /* 0x100fe20000004100 */
[----:B------:R-:W-:Y:S01]  /*7b70*/  F2FP.F16.E4M3.UNPACK_B R76, R136.H1 ;  /* 0x00000088ff4c723e */ /* 0x000fe200030006ff */
[----:B------:R-:W-:Y:S01]  /*7b80*/  HADD2.F32 R75, -RZ, R74.H1_H1 ;  /* 0x3000004aff4b7230 */ /* 0x000fe20000004100 */
[-C--:B------:R-:W-:Y:S01]  /*7b90*/  F2FP.F16.E4M3.UNPACK_B R78, R137.reuse ;  /* 0x00000089ff4e723e */ /* 0x080fe200020006ff */
[----:B------:R-:W-:Y:S01]  /*7ba0*/  BSSY.RECONVERGENT B0, `(.L_x_135) ;  /* 0x000011f000007945 */ /* 0x000fe20003800200 */
[----:B------:R-:W-:Y:S01]  /*7bb0*/  F2FP.F16.E4M3.UNPACK_B R80, R137.H1 ;  /* 0x00000089ff50723e */ /* 0x000fe200030006ff */
[--C-:B------:R-:W-:Y:S01]  /*7bc0*/  HADD2.F32 R74, -RZ, R76.reuse.H0_H0 ;  /* 0x2000004cff4a7230 */ /* 0x100fe20000004100 */
[-C--:B------:R-:W-:Y:S01]  /*7bd0*/  F2FP.F16.E4M3.UNPACK_B R82, R138.reuse ;  /* 0x0000008aff52723e */ /* 0x080fe200020006ff */
[----:B------:R-:W-:Y:S01]  /*7be0*/  HADD2.F32 R76, -RZ, R76.H1_H1 ;  /* 0x3000004cff4c7230 */ /* 0x000fe20000004100 */
[----:B------:R-:W-:Y:S01]  /*7bf0*/  F2FP.F16.E4M3.UNPACK_B R84, R138.H1 ;  /* 0x0000008aff54723e */ /* 0x000fe200030006ff */
[--C-:B------:R-:W-:Y:S01]  /*7c00*/  HADD2.F32 R77, -RZ, R78.reuse.H0_H0 ;  /* 0x2000004eff4d7230 */ /* 0x100fe20000004100 */
[-C--:B------:R-:W-:Y:S01]  /*7c10*/  F2FP.F16.E4M3.UNPACK_B R86, R139.reuse ;  /* 0x0000008bff56723e */ /* 0x080fe200020006ff */
[----:B-1--4-:R-:W2:Y:S01]  /*7c20*/  LDTM.x64 R4, tmem[UR4] ;  /* 0x00000004000479ee */ /* 0x012ea20008340000 */
[----:B------:R-:W-:Y:S01]  /*7c30*/  F2FP.F16.E4M3.UNPACK_B R88, R139.H1 ;  /* 0x0000008bff58723e */ /* 0x000fe200030006ff */
[----:B------:R-:W-:Y:S01]  /*7c40*/  HADD2.F32 R78, -RZ, R78.H1_H1 ;  /* 0x3000004eff4e7230 */ /* 0x000fe20000004100 */
[-C--:B------:R-:W-:Y:S01]  /*7c50*/  F2FP.F16.E4M3.UNPACK_B R90, R140.reuse ;  /* 0x0000008cff5a723e */ /* 0x080fe200020006ff */
[----:B------:R-:W-:Y:S01]  /*7c60*/  HADD2.F32 R79, -RZ, R80.H0_H0 ;  /* 0x20000050ff4f7230 */ /* 0x000fe20000004100 */
[----:B------:R-:W-:Y:S01]  /*7c70*/  F2FP.F16.E4M3.UNPACK_B R92, R140.H1 ;  /* 0x0000008cff5c723e */ /* 0x000fe200030006ff */
[--C-:B------:R-:W-:Y:S01]  /*7c80*/  HADD2.F32 R81, -RZ, R82.reuse.H0_H0 ;  /* 0x20000052ff517230 */ /* 0x100fe20000004100 */
[----:B------:R-:W-:Y:S01]  /*7c90*/  ISETP.NE.AND P6, PT, R156, RZ, PT ;  /* 0x000000ff9c00720c */ /* 0x000fe20003fc5270 */
[----:B------:R-:W-:Y:S01]  /*7ca0*/  HADD2.F32 R82, -RZ, R82.H1_H1 ;  /* 0x30000052ff527230 */ /* 0x000fe20000004100 */
[----:B------:R-:W-:Y:S01]  /*7cb0*/  SHF.L.U32 R198, R179, 0x4, RZ ;  /* 0x00000004b3c67819 */ /* 0x000fe200000006ff */
[--C-:B------:R-:W-:Y:S01]  /*7cc0*/  HADD2.F32 R85, -RZ, R86.reuse.H0_H0 ;  /* 0x20000056ff557230 */ /* 0x100fe20000004100 */
[----:B------:R-:W-:Y:S01]  /*7cd0*/  SHF.L.U32 R204, R178, 0x4, RZ ;  /* 0x00000004b2cc7819 */ /* 0x000fe200000006ff */
[----:B------:R-:W-:Y:S01]  /*7ce0*/  HADD2.F32 R86, -RZ, R86.H1_H1 ;  /* 0x30000056ff567230 */ /* 0x000fe20000004100 */
[C---:B------:R-:W-:Y:S01]  /*7cf0*/  IADD3 R192, PT, PT, R181.reuse, R198, RZ ;  /* 0x000000c6b5c07210 */ /* 0x040fe20007ffe0ff */
[--C-:B------:R-:W-:Y:S01]  /*7d00*/  HADD2.F32 R89, -RZ, R90.reuse.H0_H0 ;  /* 0x2000005aff597230 */ /* 0x100fe20000004100 */
[----:B------:R-:W-:Y:S01]  /*7d10*/  IADD3 R193, PT, PT, R181, R204, RZ ;  /* 0x000000ccb5c17210 */ /* 0x000fe20007ffe0ff */
[----:B------:R-:W-:Y:S01]  /*7d20*/  HADD2.F32 R90, -RZ, R90.H1_H1 ;  /* 0x3000005aff5a7230 */ /* 0x000fe20000004100 */
[----:B------:R-:W-:Y:S01]  /*7d30*/  SHF.L.U32 R197, R180, 0x4, RZ ;  /* 0x00000004b4c57819 */ /* 0x000fe200000006ff */
[----:B------:R-:W-:Y:S01]  /*7d40*/  HADD2.F32 R80, -RZ, R80.H1_H1 ;  /* 0x30000050ff507230 */ /* 0x000fe20000004100 */
[----:B------:R-:W-:Y:S01]  /*7d50*/  F2FP.F16.E4M3.UNPACK_B R94, R141 ;  /* 0x0000008dff5e723e */ /* 0x000fe200020006ff */
[--C-:B------:R-:W-:Y:S01]  /*7d60*/  HADD2.F32 R83, -RZ, R84.reuse.H0_H0 ;  /* 0x20000054ff537230 */ /* 0x100fe20000004100 */
[----:B------:R-:W-:Y:S01]  /*7d70*/  IADD3 R194, PT, PT, R197, R192, RZ ;  /* 0x000000c0c5c27210 */ /* 0x000fe20007ffe0ff */
[----:B------:R-:W-:Y:S01]  /*7d80*/  HADD2.F32 R84, -RZ, R84.H1_H1 ;  /* 0x30000054ff547230 */ /* 0x000fe20000004100 */
[----:B------:R-:W-:Y:S01]  /*7d90*/  F2FP.F16.E4M3.UNPACK_B R98, R142 ;  /* 0x0000008eff62723e */ /* 0x000fe200020006ff */
[C---:B--2---:R-:W-:Y:S01]  /*7da0*/  FMUL R0, R70.reuse, R4 ;  /* 0x0000000446007220 */ /* 0x044fe20000400000 */
[C---:B------:R-:W-:Y:S01]  /*7db0*/  FMUL R2, R70.reuse, R5 ;  /* 0x0000000546027220 */ /* 0x040fe20000400000 */
[C---:B------:R-:W-:Y:S01]  /*7dc0*/  FMUL R4, R70.reuse, R8 ;  /* 0x0000000846047220 */ /* 0x040fe20000400000 */
[C---:B------:R-:W-:Y:S01]  /*7dd0*/  FMUL R5, R70.reuse, R9 ;  /* 0x0000000946057220 */ /* 0x040fe20000400000 */
[C---:B------:R-:W-:Y:S01]  /*7de0*/  FFMA R0, R73.reuse, R72, R0 ;  /* 0x0000004849007223 */ /* 0x040fe20000000000 */
[C---:B------:R-:W-:Y:S01]  /*7df0*/  FFMA R2, R73.reuse, R75, R2 ;  /* 0x0000004b49027223 */ /* 0x040fe20000000002 */
[C---:B------:R-:W-:Y:S01]  /*7e00*/  FMUL R8, R70.reuse, R12 ;  /* 0x0000000c46087220 */ /* 0x040fe20000400000 */
[C---:B------:R-:W-:Y:S01]  /*7e10*/  FMUL R9, R70.reuse, R13 ;  /* 0x0000000d46097220 */ /* 0x040fe20000400000 */
[C---:B------:R-:W-:Y:S01]  /*7e20*/  FMUL R12, R70.reuse, R16 ;  /* 0x00000010460c7220 */ /* 0x040fe20000400000 */
[C---:B------:R-:W-:Y:S01]  /*7e30*/  FMUL R13, R70.reuse, R17 ;  /* 0x00000011460d7220 */ /* 0x040fe20000400000 */
[C---:B------:R-:W-:Y:S01]  /*7e40*/  FMUL R16, R70.reuse, R20 ;  /* 0x0000001446107220 */ /* 0x040fe20000400000 */
[C---:B------:R-:W-:Y:S01]  /*7e50*/  FMUL R17, R70.reuse, R21 ;  /* 0x0000001546117220 */ /* 0x040fe20000400000 */
[--C-:B------:R-:W-:Y:S02]  /*7e60*/  HADD2.F32 R93, -RZ, R94.reuse.H0_H0 ;  /* 0x2000005eff5d7230 */ /* 0x100fe40000004100 */
[C---:B------:R-:W-:Y:S01]  /*7e70*/  FMUL R20, R70.reuse, R24 ;  /* 0x0000001846147220 */ /* 0x040fe20000400000 */
[----:B------:R-:W-:Y:S02]  /*7e80*/  HADD2.F32 R94, -RZ, R94.H1_H1 ;  /* 0x3000005eff5e7230 */ /* 0x000fe40000004100 */
[C---:B------:R-:W-:Y:S01]  /*7e90*/  FMUL R21, R70.reuse, R25 ;  /* 0x0000001946157220 */ /* 0x040fe20000400000 */
[--C-:B------:R-:W-:Y:S02]  /*7ea0*/  HADD2.F32 R97, -RZ, R98.reuse.H0_H0 ;  /* 0x20000062ff617230 */ /* 0x100fe40000004100 */
[C---:B------:R-:W-:Y:S01]  /*7eb0*/  FMUL R24, R70.reuse, R28 ;  /* 0x0000001c46187220 */ /* 0x040fe20000400000 */
[----:B------:R-:W-:Y:S02]  /*7ec0*/  HADD2.F32 R98, -RZ, R98.H1_H1 ;  /* 0x30000062ff627230 */ /* 0x000fe40000004100 */
[C---:B------:R-:W-:Y:S01]  /*7ed0*/  FMUL R25, R70.reuse, R29 ;  /* 0x0000001d46197220 */ /* 0x040fe20000400000 */
[C---:B------:R-:W-:Y:S01]  /*7ee0*/  FMUL R28, R70.reuse, R32 ;  /* 0x00000020461c7220 */ /* 0x040fe20000400000 */
[C---:B------:R-:W-:Y:S01]  /*7ef0*/  FMUL R29, R70.reuse, R33 ;  /* 0x00000021461d7220 */ /* 0x040fe20000400000 */
[C---:B------:R-:W-:Y:S01]  /*7f00*/  FMUL R32, R70.reuse, R36 ;  /* 0x0000002446207220 */ /* 0x040fe20000400000 */
[----:B------:R-:W-:Y:S01]  /*7f10*/  F2FP.F16.E4M3.UNPACK_B R96, R141.H1 ;  /* 0x0000008dff60723e */ /* 0x000fe200030006ff */
[C---:B------:R-:W-:Y:S01]  /*7f20*/  FMUL R33, R70.reuse, R37 ;  /* 0x0000002546217220 */ /* 0x040fe20000400000 */
[C---:B------:R-:W-:Y:S01]  /*7f30*/  FMUL R36, R70.reuse, R40 ;  /* 0x0000002846247220 */ /* 0x040fe20000400000 */
[----:B------:R-:W-:Y:S01]  /*7f40*/  F2FP.F16.E4M3.UNPACK_B R100, R142.H1 ;  /* 0x0000008eff64723e */ /* 0x000fe200030006ff */
[C---:B------:R-:W-:Y:S01]  /*7f50*/  FMUL R37, R70.reuse, R41 ;  /* 0x0000002946257220 */ /* 0x040fe20000400000 */
[C---:B------:R-:W-:Y:S01]  /*7f60*/  FMUL R40, R70.reuse, R44 ;  /* 0x0000002c46287220 */ /* 0x040fe20000400000 */
[----:B------:R-:W-:Y:S01]  /*7f70*/  F2FP.F16.E4M3.UNPACK_B R102, R143 ;  /* 0x0000008fff66723e */ /* 0x000fe200020006ff */
[C---:B------:R-:W-:Y:S01]  /*7f80*/  FMUL R41, R70.reuse, R45 ;  /* 0x0000002d46297220 */ /* 0x040fe20000400000 */
[C---:B------:R-:W-:Y:S01]  /*7f90*/  FMUL R44, R70.reuse, R48 ;  /* 0x00000030462c7220 */ /* 0x040fe20000400000 */
[----:B------:R-:W-:Y:S01]  /*7fa0*/  F2FP.F16.E4M3.UNPACK_B R104, R143.H1 ;  /* 0x0000008fff68723e */ /* 0x000fe200030006ff */
[C---:B------:R-:W-:Y:S01]  /*7fb0*/  FMUL R45, R70.reuse, R49 ;  /* 0x00000031462d7220 */ /* 0x040fe20000400000 */
[--C-:B------:R-:W-:Y:S02]  /*7fc0*/  HADD2.F32 R101, -RZ, R102.reuse.H0_H0 ;  /* 0x20000066ff657230 */ /* 0x100fe40000004100 */
[C---:B------:R-:W-:Y:S01]  /*7fd0*/  FMUL R48, R70.reuse, R52 ;  /* 0x0000003446307220 */ /* 0x040fe20000400000 */
[----:B------:R-:W-:Y:S01]  /*7fe0*/  F2FP.F16.E4M3.UNPACK_B R106, R144 ;  /* 0x00000090ff6a723e */ /* 0x000fe200020006ff */
[----:B------:R-:W-:Y:S02]  /*7ff0*/  HADD2.F32 R102, -RZ, R102.H1_H1 ;  /* 0x30000066ff667230 */ /* 0x000fe40000004100 */
[C---:B------:R-:W-:Y:S01]  /*8000*/  FMUL R49, R70.reuse, R53 ;  /* 0x0000003546317220 */ /* 0x040fe20000400000 */
[C---:B------:R-:W-:Y:S01]  /*8010*/  FMUL R52, R70.reuse, R56 ;  /* 0x0000003846347220 */ /* 0x040fe20000400000 */
[----:B------:R-:W-:Y:S01]  /*8020*/  F2FP.F16.E4M3.UNPACK_B R108, R144.H1 ;  /* 0x00000090ff6c723e */ /* 0x000fe200030006ff */
[--C-:B------:R-:W-:Y:S02]  /*8030*/  HADD2.F32 R105, -RZ, R106.reuse.H0_H0 ;  /* 0x2000006aff697230 */ /* 0x100fe40000004100 */
[C---:B------:R-:W-:Y:S01]  /*8040*/  FMUL R53, R70.reuse, R57 ;  /* 0x0000003946357220 */ /* 0x040fe20000400000 */
[----:B------:R-:W-:Y:S02]  /*8050*/  HADD2.F32 R106, -RZ, R106.H1_H1 ;  /* 0x3000006aff6a7230 */ /* 0x000fe40000004100 */
        /* <DEDUP_REMOVED lines=11> */
[C---:B------:R-:W-:Y:S01]  /*8110*/  FFMA R3, R73.reuse, R74, R3 ;  /* 0x0000004a49037223 */ /* 0x040fe20000000003 */
[----:B------:R-:W-:Y:S01]  /*8120*/  F2FP.F16.E4M3.UNPACK_B R116, R146.H1 ;  /* 0x00000092ff74723e */ /* 0x000fe200030006ff */
[--C-:B------:R-:W-:Y:S02]  /*8130*/  HADD2.F32 R113, -RZ, R114.reuse.H0_H0 ;  /* 0x20000072ff717230 */ /* 0x100fe40000004100 */
[C---:B------:R-:W-:Y:S01]  /*8140*/  FFMA R7, R73.reuse, R76, R7 ;  /* 0x0000004c49077223 */ /* 0x040fe20000000007 */
[C---:B------:R-:W-:Y:S01]  /*8150*/  FFMA R4, R73.reuse, R77, R4 ;  /* 0x0000004d49047223 */ /* 0x040fe20000000004 */
[----:B------:R-:W-:Y:S01]  /*8160*/  F2FP.F16.E4M3.UNPACK_B R118, R147 ;  /* 0x00000093ff76723e */ /* 0x000fe200020006ff */
[----:B------:R-:W-:Y:S01]  /*8170*/  FFMA R5, R73, R78, R5 ;  /* 0x0000004e49057223 */ /* 0x000fe20000000005 */
[----:B------:R-:W-:Y:S01]  /*8180*/  HADD2.F32 R114, -RZ, R114.H1_H1 ;  /* 0x30000072ff727230 */ /* 0x000fe20000004100 */
[----:B------:R-:W-:Y:S01]  /*8190*/  F2FP.SATFINITE.E4M3.F32.PACK_AB_MERGE_C R159, R7, R3, RZ ;  /* 0x00000003079f723e */ /* 0x000fe200048070ff */
[C---:B------:R-:W-:Y:S01]  /*81a0*/  FMUL R6, R70.reuse, R10 ;  /* 0x0000000a46067220 */ /* 0x040fe20000400000 */
[--C-:B------:R-:W-:Y:S02]  /*81b0*/  HADD2.F32 R117, -RZ, R118.reuse.H0_H0 ;  /* 0x20000076ff757230 */ /* 0x100fe40000004100 */
[----:B------:R-:W-:Y:S01]  /*81c0*/  FMUL R11, R70, R11 ;  /* 0x0000000b460b7220 */ /* 0x000fe20000400000 */
[----:B------:R-:W-:Y:S01]  /*81d0*/  F2FP.SATFINITE.E4M3.F32.PACK_AB_MERGE_C R156, R2, R0, R159 ;  /* 0x00000000029c723e */ /* 0x000fe2000480709f */
[C---:B------:R-:W-:Y:S01]  /*81e0*/  FFMA R6, R73.reuse, R79, R6 ;  /* 0x0000004f49067223 */ /* 0x040fe20000000006 */
[----:B------:R-:W-:Y:S02]  /*81f0*/  HADD2.F32 R118, -RZ, R118.H1_H1 ;  /* 0x30000076ff767230 */ /* 0x000fe40000004100 */
[C---:B------:R-:W-:Y:S01]  /*8200*/  FFMA R11, R73.reuse, R80, R11 ;  /* 0x00000050490b7223 */ /* 0x040fe2000000000b */
[C---:B------:R-:W-:Y:S01]  /*8210*/  FFMA R8, R73.reuse, R81, R8 ;  /* 0x0000005149087223 */ /* 0x040fe20000000008 */
[----:B------:R-:W-:Y:S01]  /*8220*/  F2FP.F16.E4M3.UNPACK_B R120, R147.H1 ;  /* 0x00000093ff78723e */ /* 0x000fe200030006ff */
[----:B------:R-:W-:Y:S01]  /*8230*/  FFMA R9, R73, R82, R9 ;  /* 0x0000005249097223 */ /* 0x000fe20000000009 */
[C---:B------:R-:W-:Y:S01]  /*8240*/  FMUL R10, R70.reuse, R14 ;  /* 0x0000000e460a7220 */ /* 0x040fe20000400000 */
[----:B------:R-:W-:Y:S01]  /*8250*/  F2FP.SATFINITE.E4M3.F32.PACK_AB_MERGE_C R157, R11, R6, RZ ;  /* 0x000000060b9d723e */ /* 0x000fe200048070ff */
[C---:B------:R-:W-:Y:S01]  /*8260*/  FMUL R15, R70.reuse, R15 ;  /* 0x0000000f460f7220 */ /* 0x040fe20000400000 */
[--C-:B------:R-:W-:Y:S02]  /*8270*/  HADD2.F32 R87, -RZ, R88.reuse.H0_H0 ;  /* 0x20000058ff577230 */ /* 0x100fe40000004100 */
[----:B------:R-:W-:Y:S01]  /*8280*/  FFMA R10, R73, R83, R10 ;  /* 0x00000053490a7223 */ /* 0x000fe2000000000a */
[----:B------:R-:W-:Y:S01]  /*8290*/  F2FP.SATFINITE.E4M3.F32.PACK_AB_MERGE_C R157, R5, R4, R157 ;  /* 0x00000004059d723e */ /* 0x000fe2000480709d */
        /* <DEDUP_REMOVED lines=8> */
[C---:B------:R-:W-:Y:S01]  /*8320*/  FMUL R19, R70.reuse, R19 ;  /* 0x0000001346137220 */ /* 0x040fe20000400000 */
[----:B------:R-:W-:Y:S01]  /*8330*/  F2FP.SATFINITE.E4M3.F32.PACK_AB_MERGE_C R158, R9, R8, R158 ;  /* 0x00000008099e723e */ /* 0x000fe2000480709e */
[C---:B------:R-:W-:Y:S01]  /*8340*/  FFMA R14, R73.reuse, R87, R14 ;  /* 0x00000057490e7223 */ /* 0x040fe2000000000e */
[----:B------:R-:W-:Y:S02]  /*8350*/  HADD2.F32 R122, -RZ, R122.H1_H1 ;  /* 0x3000007aff7a7230 */ /* 0x000fe40000004100 */
[C---:B------:R-:W-:Y:S01]  /*8360*/  FFMA R19, R73.reuse, R88, R19 ;  /* 0x0000005849137223 */ /* 0x040fe20000000013 */
[--C-:B------:R-:W-:Y:S02]  /*8370*/  HADD2.F32 R91, -RZ, R92.reuse.H0_H0 ;  /* 0x2000005cff5b7230 */ /* 0x100fe40000004100 */
[C---:B------:R-:W-:Y:S01]  /*8380*/  FFMA R16, R73.reuse, R89, R16 ;  /* 0x0000005949107223 */ /* 0x040fe20000000010 */
[----:B------:R-:W-:Y:S01]  /*8390*/  F2FP.F16.E4M3.UNPACK_B R124, R148.H1 ;  /* 0x00000094ff7c723e */ /* 0x000fe200030006ff */
[----:B------:R-:W-:Y:S01]  /*83a0*/  FFMA R17, R73, R90, R17 ;  /* 0x0000005a49117223 */ /* 0x000fe20000000011 */
[----:B------:R-:W-:Y:S01]  /*83b0*/  F2FP.SATFINITE.E4M3.F32.PACK_AB_MERGE_C R159, R19, R14, RZ ;  /* 0x0000000e139f723e */ /* 0x000fe200048070ff */
[----:B------:R-:W-:Y:S02]  /*83c0*/  HADD2.F32 R92, -RZ, R92.H1_H1 ;  /* 0x3000005cff5c7230 */ /* 0x000fe40000004100 */
[C---:B------:R-:W-:Y:S01]  /*83d0*/  FMUL R18, R70.reuse, R22 ;  /* 0x0000001646127220 */ /* 0x040fe20000400000 */
[C---:B------:R-:W-:Y:S01]  /*83e0*/  FMUL R23, R70.reuse, R23 ;  /* 0x0000001746177220 */ /* 0x040fe20000400000 */
[----:B------:R-:W-:Y:S01]  /*83f0*/  F2FP.SATFINITE.E4M3.F32.PACK_AB_MERGE_C R159, R13, R12, R159 ;  /* 0x0000000c0d9f723e */ /* 0x000fe2000480709f */
[--C-:B------:R-:W-:Y:S02]  /*8400*/  HADD2.F32 R95, -RZ, R96.reuse.H0_H0 ;  /* 0x20000060ff5f7230 */ /* 0x100fe40000004100 */
[C---:B------:R-:W-:Y:S01]  /*8410*/  FFMA R18, R73.reuse, R91, R18 ;  /* 0x0000005b49127223 */ /* 0x040fe20000000012 */
[C---:B------:R-:W-:Y:S01]  /*8420*/  FFMA R23, R73.reuse, R92, R23 ;  /* 0x0000005c49177223 */ /* 0x040fe20000000017 */
[C---:B------:R-:W-:Y:S01]  /*8430*/  FFMA R20, R73.reuse, R93, R20 ;  /* 0x0000005d49147223 */ /* 0x040fe20000000014 */
[----:B------:R-:W-:Y:S01]  /*8440*/  F2FP.F16.E4M3.UNPACK_B R126, R149 ;  /* 0x00000095ff7e723e */ /* 0x000fe200020006ff */
[----:B------:R1:W-:Y:S01]  /*8450*/  STS.128 [R163+UR49+0x4400], R156 ;  /* 0x0044009ca3007988 */ /* 0x0003e20008000c31 */
[----:B------:R-:W-:Y:S01]  /*8460*/  FFMA R21, R73, R94, R21 ;  /* 0x0000005e49157223 */ /* 0x000fe20000000015 */
[----:B------:R-:W-:Y:S01]  /*8470*/  F2FP.SATFINITE.E4M3.F32.PACK_AB_MERGE_C R188, R23, R18, RZ ;  /* 0x0000001217bc723e */ /* 0x000fe200048070ff */
[----:B------:R-:W-:Y:S02]  /*8480*/  HADD2.F32 R96, -RZ, R96.H1_H1 ;  /* 0x30000060ff607230 */ /* 0x000fe40000004100 */
[C---:B------:R-:W-:Y:S01]  /*8490*/  FMUL R22, R70.reuse, R26 ;  /* 0x0000001a46167220 */ /* 0x040fe20000400000 */
[----:B------:R-:W-:Y:S02]  /*84a0*/  HADD2.F32 R125, -RZ, R126.H0_H0 ;  /* 0x2000007eff7d7230 */ /* 0x000fe40000004100 */
[C---:B------:R-:W-:Y:S01]  /*84b0*/  FMUL R27, R70.reuse, R27 ;  /* 0x0000001b461b7220 */ /* 0x040fe20000400000 */
[----:B------:R-:W-:Y:S02]  /*84c0*/  HADD2.F32 R99, -RZ, R100.H0_H0 ;  /* 0x20000064ff637230 */ /* 0x000fe40000004100 */
[C---:B------:R-:W-:Y:S01]  /*84d0*/  FFMA R22, R73.reuse, R95, R22 ;  /* 0x0000005f49167223 */ /* 0x040fe20000000016 */
[----:B------:R-:W-:Y:S01]  /*84e0*/  F2FP.F16.E4M3.UNPACK_B R128, R149.H1 ;  /* 0x00000095ff80723e */ /* 0x000fe200030006ff */
[C---:B------:R-:W-:Y:S01]  /*84f0*/  FFMA R27, R73.reuse, R96, R27 ;  /* 0x00000060491b7223 */ /* 0x040fe2000000001b */
[C---:B------:R-:W-:Y:S01]  /*8500*/  FFMA R24, R73.reuse, R97, R24 ;  /* 0x0000006149187223 */ /* 0x040fe20000000018 */
[----:B------:R-:W-:Y:S01]  /*8510*/  F2FP.F16.E4M3.UNPACK_B R130, R150 ;  /* 0x00000096ff82723e */ /* 0x000fe200020006ff */
[----:B------:R-:W-:Y:S01]  /*8520*/  FFMA R25, R73, R98, R25 ;  /* 0x0000006249197223 */ /* 0x000fe20000000019 */
[----:B------:R-:W-:Y:S01]  /*8530*/  HADD2.F32 R126, -RZ, R126.H1_H1 ;  /* 0x3000007eff7e7230 */ /* 0x000fe20000004100 */
        /* <DEDUP_REMOVED lines=16> */
[----:B-1----:R-:W-:Y:S01]  /*8640*/  F2FP.SATFINITE.E4M3.F32.PACK_AB_MERGE_C R156, R17, R16, R188 ;  /* 0x00000010119c723e */ /* 0x002fe200048070bc */
[--C-:B------:R-:W-:Y:S01]  /*8650*/  HADD2.F32 R133, -RZ, R134.reuse.H0_H0 ;  /* 0x20000086ff857230 */ /* 0x100fe20000004100 */
[----:B------:R-:W-:Y:S01]  /*8660*/  F2FP.SATFINITE.E4M3.F32.PACK_AB_MERGE_C R157, R21, R20, R189 ;  /* 0x00000014159d723e */ /* 0x000fe200048070bd */
[----:B------:R-:W-:Y:S01]  /*8670*/  FFMA R30, R73, R103, R30 ;  /* 0x00000067491e7223 */ /* 0x000fe2000000001e */
[----:B------:R-:W-:Y:S01]  /*8680*/  F2FP.SATFINITE.E4M3.F32.PACK_AB_MERGE_C R158, R25, R24, R190 ;  /* 0x00000018199e723e */ /* 0x000fe200048070be */
[----:B------:R-:W-:Y:S02]  /*8690*/  HADD2.F32 R134, -RZ, R134.H1_H1 ;  /* 0x30000086ff867230 */ /* 0x000fe40000004100 */
[C---:B------:R-:W-:Y:S01]  /*86a0*/  FMUL R35, R70.reuse, R35 ;  /* 0x0000002346237220 */ /* 0x040fe20000400000 */
[--C-:B------:R-:W-:Y:S02]  /*86b0*/  HADD2.F32 R107, -RZ, R108.reuse.H0_H0 ;  /* 0x2000006cff6b7230 */ /* 0x100fe40000004100 */
[C---:B------:R-:W-:Y:S01]  /*86c0*/  FMUL R34, R70.reuse, R38 ;  /* 0x0000002646227220 */ /* 0x040fe20000400000 */
[----:B------:R-:W-:Y:S02]  /*86d0*/  HADD2.F32 R108, -RZ, R108.H1_H1 ;  /* 0x3000006cff6c7230 */ /* 0x000fe40000004100 */
[C---:B------:R-:W-:Y:S01]  /*86e0*/  FFMA R35, R73.reuse, R104, R35 ;  /* 0x0000006849237223 */ /* 0x040fe20000000023 */
[C---:B------:R-:W-:Y:S01]  /*86f0*/  FFMA R32, R73.reuse, R105, R32 ;  /* 0x0000006949207223 */ /* 0x040fe20000000020 */
[C---:B------:R-:W-:Y:S01]  /*8700*/  FFMA R33, R73.reuse, R106, R33 ;  /* 0x0000006a49217223 */ /* 0x040fe20000000021 */
[----:B------:R-:W-:Y:S01]  /*8710*/  FFMA R34, R73, R107, R34 ;  /* 0x0000006b49227223 */ /* 0x000fe20000000022 */
[C---:B------:R-:W-:Y:S01]  /*8720*/  FMUL R39, R70.reuse, R39 ;  /* 0x0000002746277220 */ /* 0x040fe20000400000 */
[----:B------:R-:W-:Y:S01]  /*8730*/  F2FP.F16.E4M3.UNPACK_B R72, R151.H1 ;  /* 0x00000097ff48723e */ /* 0x000fe200030006ff */
[--C-:B------:R-:W-:Y:S01]  /*8740*/  HADD2.F32 R111, -RZ, R112.reuse.H0_H0 ;  /* 0x20000070ff6f7230 */ /* 0x100fe20000004100 */
[----:B------:R-:W-:Y:S01]  /*8750*/  F2FP.SATFINITE.E4M3.F32.PACK_AB_MERGE_C R159, R35, R30, RZ ;  /* 0x0000001e239f723e */ /* 0x000fe200048070ff */
[C---:B------:R-:W-:Y:S01]  /*8760*/  FFMA R39, R73.reuse, R108, R39 ;  /* 0x0000006c49277223 */ /* 0x040fe20000000027 */
[C---:B------:R-:W-:Y:S01]  /*8770*/  FFMA R36, R73.reuse, R109, R36 ;  /* 0x0000006d49247223 */ /* 0x040fe20000000024 */
[----:B------:R-:W-:Y:S01]  /*8780*/  FFMA R37, R73, R110, R37 ;  /* 0x0000006e49257223 */ /* 0x000fe20000000025 */
[----:B------:R-:W-:Y:S01]  /*8790*/  F2FP.SATFINITE.E4M3.F32.PACK_AB_MERGE_C R159, R29, R28, R159 ;  /* 0x0000001c1d9f723e */ /* 0x000fe2000480709f */
[----:B------:R-:W-:Y:S01]  /*87a0*/  HADD2.F32 R112, -RZ, R112.H1_H1 ;  /* 0x30000070ff707230 */ /* 0x000fe20000004100 */
[----:B------:R-:W-:Y:S01]  /*87b0*/  F2FP.SATFINITE.E4M3.F32.PACK_AB_MERGE_C R188, R39, R34, RZ ;  /* 0x0000002227bc723e */ /* 0x000fe200048070ff */
[C---:B------:R-:W-:Y:S01]  /*87c0*/  FMUL R38, R70.reuse, R42 ;  /* 0x0000002a46267220 */ /* 0x040fe20000400000 */
[C---:B------:R-:W-:Y:S01]  /*87d0*/  FMUL R43, R70.reuse, R43 ;  /* 0x0000002b462b7220 */ /* 0x040fe20000400000 */
[--C-:B------:R-:W-:Y:S01]  /*87e0*/  HADD2.F32 R115, -RZ, R116.reuse.H0_H0 ;  /* 0x20000074ff737230 */ /* 0x100fe20000004100 */
[----:B------:R1:W-:Y:S01]  /*87f0*/  STS.128 [R192+0x4010], R156 ;  /* 0x0040109cc0007388 */ /* 0x0003e20000000c00 */
[----:B------:R-:W-:Y:S01]  /*8800*/  F2FP.SATFINITE.E4M3.F32.PACK_AB_MERGE_C R188, R33, R32, R188 ;  /* 0x0000002021bc723e */ /* 0x000fe200048070bc */
[C---:B------:R-:W-:Y:S01]  /*8810*/  FFMA R38, R73.reuse, R111, R38 ;  /* 0x0000006f49267223 */ /* 0x040fe20000000026 */
[C---:B------:R-:W-:Y:S01]  /*8820*/  FFMA R43, R73.reuse, R112, R43 ;  /* 0x00000070492b7223 */ /* 0x040fe2000000002b */
[C---:B------:R-:W-:Y:S01]  /*8830*/  FFMA R40, R73.reuse, R113, R40 ;  /* 0x0000007149287223 */ /* 0x040fe20000000028 */
[----:B------:R-:W-:Y:S01]  /*8840*/  FFMA R41, R73, R114, R41 ;  /* 0x0000007249297223 */ /* 0x000fe20000000029 */
[----:B------:R-:W-:Y:S02]  /*8850*/  HADD2.F32 R116, -RZ, R116.H1_H1 ;  /* 0x30000074ff747230 */ /* 0x000fe40000004100 */
[C---:B------:R-:W-:Y:S01]  /*8860*/  FMUL R42, R70.reuse, R46 ;  /* 0x0000002e462a7220 */ /* 0x040fe20000400000 */
[----:B------:R-:W-:Y:S01]  /*8870*/  F2FP.SATFINITE.E4M3.F32.PACK_AB_MERGE_C R189, R43, R38, RZ ;  /* 0x000000262bbd723e */ /* 0x000fe200048070ff */
[----:B------:R-:W-:Y:S01]  /*8880*/  FMUL R47, R70, R47 ;  /* 0x0000002f462f7220 */ /* 0x000fe20000400000 */
[--C-:B------:R-:W-:Y:S02]  /*8890*/  HADD2.F32 R119, -RZ, R120.reuse.H0_H0 ;  /* 0x20000078ff777230 */ /* 0x100fe40000004100 */
[----:B------:R-:W-:Y:S01]  /*88a0*/  FFMA R42, R73, R115, R42 ;  /* 0x00000073492a7223 */ /* 0x000fe2000000002a */
[----:B------:R-:W-:Y:S01]  /*88b0*/  F2FP.SATFINITE.E4M3.F32.PACK_AB_MERGE_C R189, R37, R36, R189 ;  /* 0x0000002425bd723e */ /* 0x000fe200048070bd */
[C---:B------:R-:W-:Y:S01]  /*88c0*/  FFMA R47, R73.reuse, R116, R47 ;  /* 0x00000074492f7223 */ /* 0x040fe2000000002f */
[C---:B------:R-:W-:Y:S01]  /*88d0*/  FFMA R44, R73.reuse, R117, R44 ;  /* 0x00000075492c7223 */ /* 0x040fe2000000002c */
[----:B------:R-:W-:Y:S01]  /*88e0*/  ISETP.NE.AND P0, PT, R166, RZ, PT ;  /* 0x000000ffa600720c */ /* 0x000fe20003f05270 */
[----:B------:R-:W-:Y:S01]  /*88f0*/  FFMA R45, R73, R118, R45 ;  /* 0x00000076492d7223 */ /* 0x000fe2000000002d */
[----:B------:R-:W-:Y:S01]  /*8900*/  HADD2.F32 R120, -RZ, R120.H1_H1 ;  /* 0x30000078ff787230 */ /* 0x000fe20000004100 */
[----:B------:R-:W-:Y:S01]  /*8910*/  F2FP.SATFINITE.E4M3.F32.PACK_AB_MERGE_C R190, R47, R42, RZ ;  /* 0x0000002a2fbe723e */ /* 0x000fe200048070ff */
[C---:B------:R-:W-:Y:S01]  /*8920*/  FMUL R46, R70.reuse, R50 ;  /* 0x00000032462e7220 */ /* 0x040fe20000400000 */
[C---:B------:R-:W-:Y:S01]  /*8930*/  FMUL R51, R70.reuse, R51 ;  /* 0x0000003346337220 */ /* 0x040fe20000400000 */
[--C-:B------:R-:W-:Y:S02]  /*8940*/  HADD2.F32 R123, -RZ, R124.reuse.H0_H0 ;  /* 0x2000007cff7b7230 */ /* 0x100fe40000004100 */
[C---:B------:R-:W-:Y:S01]  /*8950*/  FMUL R50, R70.reuse, R54 ;  /* 0x0000003646327220 */ /* 0x040fe20000400000 */
[C---:B------:R-:W-:Y:S01]  /*8960*/  FFMA R46, R73.reuse, R119, R46 ;  /* 0x00000077492e7223 */ /* 0x040fe2000000002e */
[----:B------:R-:W-:Y:S02]  /*8970*/  HADD2.F32 R124, -RZ, R124.H1_H1 ;  /* 0x3000007cff7c7230 */ /* 0x000fe40000004100 */
[C---:B------:R-:W-:Y:S01]  /*8980*/  FFMA R51, R73.reuse, R120, R51 ;  /* 0x0000007849337223 */ /* 0x040fe20000000033 */
[C---:B------:R-:W-:Y:S01]  /*8990*/  FMUL R55, R70.reuse, R55 ;  /* 0x0000003746377220 */ /* 0x040fe20000400000 */
[C---:B------:R-:W-:Y:S01]  /*89a0*/  FFMA R48, R73.reuse, R121, R48 ;  /* 0x0000007949307223 */ /* 0x040fe20000000030 */
[C---:B------:R-:W-:Y:S01]  /*89b0*/  FFMA R49, R73.reuse, R122, R49 ;  /* 0x0000007a49317223 */ /* 0x040fe20000000031 */
[--C-:B------:R-:W-:Y:S02]  /*89c0*/  HADD2.F32 R127, -RZ, R128.reuse.H0_H0 ;  /* 0x20000080ff7f7230 */ /* 0x100fe40000004100 */
[C---:B------:R-:W-:Y:S01]  /*89d0*/  FFMA R50, R73.reuse, R123, R50 ;  /* 0x0000007b49327223 */ /* 0x040fe20000000032 */
[----:B------:R-:W-:Y:S02]  /*89e0*/  HADD2.F32 R128, -RZ, R128.H1_H1 ;  /* 0x30000080ff807230 */ /* 0x000fe40000004100 */
[C---:B------:R-:W-:Y:S01]  /*89f0*/  FMUL R54, R70.reuse, R58 ;  /* 0x0000003a46367220 */ /* 0x040fe20000400000 */
        /* <DEDUP_REMOVED lines=16> */
[----:B------:R-:W-:Y:S01]  /*8b00*/  FFMA R63, R73, R132, R63 ;  /* 0x00000084493f7223 */ /* 0x000fe2000000003f */
[----:B------:R-:W-:Y:S01]  /*8b10*/  FMUL R67, R70, R67 ;  /* 0x0000004346437220 */ /* 0x000fe20000400000 */
[----:B------:R-:W-:Y:S01]  /*8b20*/  F2FP.SATFINITE.E4M3.F32.PACK_AB_MERGE_C R191, R51, R46, RZ ;  /* 0x0000002e33bf723e */ /* 0x000fe200048070ff */
[C---:B------:R-:W-:Y:S01]  /*8b30*/  FFMA R60, R73.reuse, R133, R60 ;  /* 0x00000085493c7223 */ /* 0x040fe2000000003c */
[C---:B------:R-:W-:Y:S01]  /*8b40*/  FFMA R61, R73.reuse, R134, R61 ;  /* 0x00000086493d7223 */ /* 0x040fe2000000003d */
[C---:B------:R-:W-:Y:S01]  /*8b50*/  FFMA R62, R73.reuse, R75, R62 ;  /* 0x0000004b493e7223 */ /* 0x040fe2000000003e */
[----:B------:R-:W-:Y:S01]  /*8b60*/  FFMA R67, R73, R72, R67 ;  /* 0x0000004849437223 */ /* 0x000fe20000000043 */
[----:B------:R-:W-:Y:S02]  /*8b70*/  F2FP.SATFINITE.E4M3.F32.PACK_AB_MERGE_C R190, R41, R40, R190 ;  /* 0x0000002829be723e */ /* 0x000fe400048070be */
[----:B------:R-:W-:Y:S02]  /*8b80*/  F2FP.SATFINITE.E4M3.F32.PACK_AB_MERGE_C R191, R45, R44, R191 ;  /* 0x0000002c2dbf723e */ /* 0x000fe400048070bf */
[----:B------:R-:W-:Y:S02]  /*8b90*/  F2FP.SATFINITE.E4M3.F32.PACK_AB_MERGE_C R200, R55, R50, RZ ;  /* 0x0000003237c8723e */ /* 0x000fe400048070ff */
[----:B------:R-:W-:Y:S01]  /*8ba0*/  F2FP.SATFINITE.E4M3.F32.PACK_AB_MERGE_C R201, R59, R54, RZ ;  /* 0x000000363bc9723e */ /* 0x000fe200048070ff */
[----:B------:R1:W-:Y:S01]  /*8bb0*/  STS.128 [R193+0x4020], R188 ;  /* 0x004020bcc1007388 */ /* 0x0003e20000000c00 */
[----:B------:R-:W-:Y:S02]  /*8bc0*/  F2FP.SATFINITE.E4M3.F32.PACK_AB_MERGE_C R202, R63, R58, RZ ;  /* 0x0000003a3fca723e */ /* 0x000fe400048070ff */
[----:B------:R-:W-:Y:S02]  /*8bd0*/  F2FP.SATFINITE.E4M3.F32.PACK_AB_MERGE_C R203, R67, R62, RZ ;  /* 0x0000003e43cb723e */ /* 0x000fe400048070ff */
[----:B------:R-:W-:Y:S02]  /*8be0*/  F2FP.SATFINITE.E4M3.F32.PACK_AB_MERGE_C R200, R49, R48, R200 ;  /* 0x0000003031c8723e */ /* 0x000fe400048070c8 */
[----:B------:R-:W-:Y:S02]  /*8bf0*/  F2FP.SATFINITE.E4M3.F32.PACK_AB_MERGE_C R201, R53, R52, R201 ;  /* 0x0000003435c9723e */ /* 0x000fe400048070c9 */
[----:B------:R-:W-:Y:S02]  /*8c00*/  F2FP.SATFINITE.E4M3.F32.PACK_AB_MERGE_C R202, R57, R56, R202 ;  /* 0x0000003839ca723e */ /* 0x000fe400048070ca */
[----:B------:R-:W-:Y:S02]  /*8c10*/  F2FP.SATFINITE.E4M3.F32.PACK_AB_MERGE_C R203, R61, R60, R203 ;  /* 0x0000003c3dcb723e */ /* 0x000fe400048070cb */
[----:B------:R-:W-:Y:S02]  /*8c20*/  LEA R199, R160, UR49, 0x3 ;  /* 0x00000031a0c77c11 */ /* 0x000fe4000f8e18ff */
[----:B------:R-:W-:Y:S01]  /*8c30*/  @P6 SHF.L.U32 R206, R135, 0x1f, RZ ;  /* 0x0000001f87ce6819 */ /* 0x000fe200000006ff */
[----:B------:R1:W-:Y:S01]  /*8c40*/  STS.128 [R194+0x4010], R200 ;  /* 0x004010c8c2007388 */ /* 0x0003e20000000c00 */
[----:B------:R-:W-:Y:S01]  /*8c50*/  @!PT LDS RZ, [RZ] ;  /* 0x00000000fffff984 */ /* 0x000fe20000000800 */
[----:B------:R-:W-:Y:S01]  /*8c60*/  @!PT LDS RZ, [RZ] ;  /* 0x00000000fffff984 */ /* 0x000fe20000000800 */
[----:B------:R-:W-:Y:S01]  /*8c70*/  @!PT LDS RZ, [RZ] ;  /* 0x00000000fffff984 */ /* 0x000fe20000000800 */
[----:B------:R-:W-:Y:S01]  /*8c80*/  @!PT LDS RZ, [RZ] ;  /* 0x00000000fffff984 */ /* 0x000fe20000000800 */
[----:B------:R2:W-:Y:S07]  /*8c90*/  MEMBAR.ALL.CTA ;  /* 0x0000000000007992 */ /* 0x0005ee0000008000 */
[----:B--2---:R-:W2:Y:S02]  /*8ca0*/  FENCE.VIEW.ASYNC.S ;  /* 0x00000000000073c6 */ /* 0x004ea40000000000 */
[----:B--2---:R-:W-:Y:S06]  /*8cb0*/  BAR.SYNC.DEFER_BLOCKING 0x1, 0x80 ;  /* 0x0042000000007b1d */ /* 0x004fec0000010000 */
[----:B------:R-:W-:Y:S05]  /*8cc0*/  @P0 BRA `(.L_x_136) ;  /* 0x0000000000300947 */ /* 0x000fea0003800000 */
[----:B------:R-:W2:Y:S01]  /*8cd0*/  LDCU.64 UR6, c[0x0][0x348] ;  /* 0x00006900ff0677ac */ /* 0x000ea20008000a00 */
[----:B------:R-:W-:Y:S02]  /*8ce0*/  R2UR UR42, R186 ;  /* 0x00000000ba2a72ca */ /* 0x000fe400000e0000 */
[----:B------:R-:W-:Y:S01]  /*8cf0*/  R2UR UR43, R184 ;  /* 0x00000000b82b72ca */ /* 0x000fe200000e0000 */
[----:B------:R-:W-:Y:S01]  /*8d00*/  UIADD3 UR4, UPT, UPT, UR49, 0x4400, URZ ;  /* 0x0000440031047890 */ /* 0x000fe2000fffe0ff */
[----:B------:R-:W-:Y:S05]  /*8d10*/  R2UR UR44, R185 ;  /* 0x00000000b92c72ca */ /* 0x000fea00000e0000 */
[----:B------:R-:W-:Y:S05]  /*8d20*/  IMAD.U32 R182, RZ, RZ, UR4 ;  /* 0x00000004ffb67e24 */ /* 0x000fea000f8e00ff */
[----:B------:R-:W-:Y:S01]  /*8d30*/  R2UR UR40, R182 ;  /* 0x00000000b62872ca */ /* 0x000fe200000e0000 */
[----:B--2---:R-:W-:Y:S04]  /*8d40*/  UIADD3 UR4, UP0, UPT, UR6, 0x680, URZ ;  /* 0x0000068006047890 */ /* 0x004fe8000ff1e0ff */
[----:B------:R-:W-:Y:S09]  /*8d50*/  UIADD3.X UR5, UPT, UPT, URZ, UR7, URZ, UP0, !UPT ;  /* 0x00000007ff057290 */ /* 0x000ff200087fe4ff */
[----:B------:R2:W-:Y:S01]  /*8d60*/  UTMASTG.4D.IM2COL [UR40], [UR4] ;  /* 0x00000028040073b5 */ /* 0x0005e20008058000 */
[----:B------:R0:W-:Y:S01]  /*8d70*/  UTMACMDFLUSH ;  /* 0x00000000000079b7 */ /* 0x0001e20000000000 */
[----:B--2---:R-:W-:Y:S04]  /*8d80*/  DEPBAR.LE SB0, 0x1 ;  /* 0x000080400000791a */ /* 0x004fe80000000000 */
.L_x_136:
[----:B------:R-:W-:Y:S05]  /*8d90*/  BSYNC.RECONVERGENT B0 ;  /* 0x0000000000007941 */ /* 0x000fea0003800200 */
.L_x_135:
[----:B------:R-:W-:Y:S06]  /*8da0*/  BAR.SYNC.DEFER_BLOCKING 0x1, 0x80 ;  /* 0x0042000000007b1d */ /* 0x000fec0000010000 */
[----:B------:R-:W2:Y:S01]  /*8db0*/  @P6 SYNCS.PHASECHK.TRANS64.TRYWAIT P0, [R199+URZ+0x200], R206 ;  /* 0x000200cec70065a7 */ /* 0x000ea200080011ff */
[----:B------:R-:W-:Y:S01]  /*8dc0*/  BSSY B1, `(.L_x_137) ;  /* 0x0000023000017945 */ /* 0x000fe20003800000 */
[----:B--2---:R-:W-:Y:S03]  /*8dd0*/  @P6 SEL R195, RZ, 0x1, !P0 ;  /* 0x00000001ffc36807 */ /* 0x004fe60004000000 */
[----:B------:R-:W-:Y:S05]  /*8de0*/  @!P6 BRA `(.L_x_138) ;  /* 0x000000000080e947 */ /* 0x000fea0003800000 */
[----:B------:R-:W-:Y:S01]  /*8df0*/  ISETP.NE.AND P1, PT, R196, RZ, PT ;  /* 0x000000ffc400720c */ /* 0x000fe20003f25270 */
[----:B------:R-:W2:Y:S01]  /*8e00*/  S2R R0, SR_CgaCtaId ;  /* 0x0000000000007919 */ /* 0x000ea20000008800 */
[----:B------:R-:W-:Y:S01]  /*8e10*/  ISETP.NE.AND P0, PT, R195, RZ, PT ;  /* 0x000000ffc300720c */ /* 0x000fe20003f05270 */
[----:B------:R-:W-:Y:S10]  /*8e20*/  BSSY B0, `(.L_x_139) ;  /* 0x0000009000007945 */ /* 0x000ff40003800000 */
[----:B------:R-:W-:Y:S04]  /*8e30*/  @P1 IMAD R3, R160, 0x2000, R181 ;  /* 0x00002000a0031824 */ /* 0x000fe800078e02b5 */
[C---:B------:R-:W-:Y:S01]  /*8e40*/  @P1 IMAD.IADD R198, R3.reuse, 0x1, R198 ;  /* 0x0000000103c61824 */ /* 0x040fe200078e02c6 */
[----:B------:R-:W-:Y:S03]  /*8e50*/  @P1 IADD3 R204, PT, PT, R3, R204, RZ ;  /* 0x000000cc03cc1210 */ /* 0x000fe60007ffe0ff */
[----:B------:R-:W-:Y:S01]  /*8e60*/  @P1 IMAD.IADD R197, R197, 0x1, R198 ;  /* 0x00000001c5c51824 */ /* 0x000fe200078e02c6 */
[----:B------:R-:W-:Y:S06]  /*8e70*/  @P0 BRA `(.L_x_140) ;  /* 0x00000000000c0947 */ /* 0x000fec0003800000 */
[----:B------:R-:W-:Y:S04]  /*8e80*/  SHF.L.U32 R2, R135, 0x1f, RZ ;  /* 0x0000001f87027819 */ /* 0x000fe800000006ff */
[----:B------:R-:W3:Y:S02]  /*8e90*/  SYNCS.PHASECHK.TRANS64.TRYWAIT P0, [R199+URZ+0x200], R2 ;  /* 0x00020002c70075a7 */ /* 0x000ee400080011ff */
[----:B---3--:R-:W-:Y:S05]  /*8ea0*/  @!P0 BRA `(.L_x_141) ;  /* 0x0000002800488947 */ /* 0x008fea0003800000 */
.L_x_140:
[----:B------:R-:W-:Y:S05]  /*8eb0*/  BSYNC B0 ;  /* 0x0000000000007941 */ /* 0x000fea0003800000 */
.L_x_139:
[----:B------:R-:W-:Y:S01]  /*8ec0*/  ISETP.NE.AND P0, PT, R196, RZ, PT ;  /* 0x000000ffc400720c */ /* 0x000fe20003f05270 */
[----:B---3--:R-:W-:Y:S02]  /*8ed0*/  VIADD R199, R199, 0x210 ;  /* 0x00000210c7c77836 */ /* 0x008fe40000000000 */
[----:B------:R-:W-:Y:S03]  /*8ee0*/  VIADD R160, R160, 0x1 ;  /* 0x00000001a0a07836 */ /* 0x000fe60000000000 */
[----:B--2---:R-:W-:Y:S07]  /*8ef0*/  PRMT R0, R0, 0x654, R199 ;  /* 0x0000065400007816 */ /* 0x004fee00000000c7 */
[----:B------:R2:W3:Y:S04]  /*8f00*/  @P0 LDS.128 R136, [R3] ;  /* 0x0000000003880984 */ /* 0x0004e80000000c00 */
[----:B------:R2:W4:Y:S04]  /*8f10*/  @P0 LDS.128 R140, [R198+0x10] ;  /* 0x00001000c68c0984 */ /* 0x0005280000000c00 */
        /* <DEDUP_REMOVED lines=9> */
[----:B------:R-:W-:Y:S01]  /*8fb0*/  SEL R160, R160, RZ, P0 ;  /* 0x000000ffa0a07207 */ /* 0x000fe20000000000 */
[----:B-----5:R5:W-:Y:S02]  /*8fc0*/  SYNCS.ARRIVE.TRANS64.RED.A1T0 RZ, [R0+URZ], RZ ;  /* 0x000000ff00ff79a7 */ /* 0x020be400081004ff */
[----:B-----5:R-:W-:Y:S04]  /*8fd0*/  SEL R0, RZ, 0x1, P0 ;  /* 0x00000001ff007807 */ /* 0x020fe80000000000 */
[----:B--234-:R-:W-:Y:S02]  /*8fe0*/  LOP3.LUT R135, R135, R0, RZ, 0x3c, !PT ;  /* 0x0000000087877212 */ /* 0x01cfe400078e3cff */
.L_x_138:
[----:B------:R-:W-:Y:S05]  /*8ff0*/  BSYNC B1 ;  /* 0x0000000000017941 */ /* 0x000fea0003800000 */
.L_x_137:
[----:B------:R-:W-:Y:S05]  /*9000*/  VIADD R3, R71, 0x40 ;  /* 0x0000004047037836 */ /* 0x000fea0000000000 */
[----:B------:R-:W-:Y:S04]  /*9010*/  SHF.R.U32.HI R3, RZ, 0x15, R3 ;  /* 0x00000015ff037819 */ /* 0x000fe80000011603 */
[----:B------:R-:W-:Y:S11]  /*9020*/  LOP3.LUT P0, RZ, R3, 0x3, R168, 0x48, !PT ;  /* 0x0000000303ff7812 */ /* 0x000ff600078048a8 */
[----:B------:R-:W-:Y:S02]  /*9030*/  @!UPT UIADD3 URZ, UPT, UPT, URZ, URZ, URZ ;  /* 0x000000fffffff290 */ /* 0x000fe4000fffe0ff */
        /* <DEDUP_REMOVED lines=8> */
[----:B------:R-:W5:Y:S01]  /*90c0*/  LDCU.64 UR4, c[0x4][0x10] ;  /* 0x01000200ff0477ac */ /* 0x000f620008000a00 */
[----:B--2---:R-:W-:Y:S01]  /*90d0*/  MOV R5, UR9 ;  /* 0x0000000900057c02 */ /* 0x004fe20008000f00 */
[----:B------:R-:W-:Y:S01]  /*90e0*/  IMAD.U32 R4, RZ, RZ, UR8 ;  /* 0x00000008ff047e24 */ /* 0x000fe2000f8e00ff */
[----:B---3--:R-:W-:Y:S01]  /*90f0*/  MOV R7, UR7 ;  /* 0x0000000700077c02 */ /* 0x008fe20008000f00 */
[----:B------:R-:W-:Y:S01]  /*9100*/  IMAD.U32 R6, RZ, RZ, UR6 ;  /* 0x00000006ff067e24 */ /* 0x000fe2000f8e00ff */
[----:B-----5:R-:W-:Y:S01]  /*9110*/  MOV R11, UR5 ;  /* 0x00000005000b7c02 */ /* 0x020fe20008000f00 */
[----:B------:R-:W-:Y:S02]  /*9120*/  IMAD.U32 R10, RZ, RZ, UR4 ;  /* 0x00000004ff0a7e24 */ /* 0x000fe4000f8e00ff */
[----:B------:R-:W-:Y:S07]  /*9130*/  LEPC R20, `(.L_x_142) ;  /* 0x000000001014794e */ /* 0x000fee0000000000 */
[----:B-1--4-:R-:W-:Y:S05]  /*9140*/  CALL.ABS.NOINC R2 ;  /* 0x0000000002007343 */ /* 0x012fea0003c00000 */
.L_x_142:
[----:B------:R-:W-:Y:S01]  /*9150*/  ISETP.NE.AND P0, PT, R166, RZ, PT ;  /* 0x000000ffa600720c */ /* 0x000fe20003f05270 */
[----:B------:R-:W-:Y:S05]  /*9160*/  WARPSYNC.ALL ;  /* 0x0000000000007948 */ /* 0x000fea0003800000 */
[----:B------:R-:W-:Y:S01]  /*9170*/  R2UR UR4, R71 ;  /* 0x00000000470472ca */ /* 0x000fe200000e0000 */
[----:B------:R-:W-:Y:S01]  /*9180*/  BSSY.RECONVERGENT B0, `(.L_x_143) ;  /* 0x000011e000007945 */ /* 0x000fe20003800200 */
[----:B------:R-:W-:Y:S02]  /*9190*/  F2FP.F16.E4M3.UNPACK_B R11, R137 ;  /* 0x00000089ff0b723e */ /* 0x000fe400020006ff */
[----:B------:R-:W-:Y:S02]  /*91a0*/  F2FP.F16.E4M3.UNPACK_B R10, R138 ;  /* 0x0000008aff0a723e */ /* 0x000fe400020006ff */
[----:B------:R-:W-:Y:S01]  /*91b0*/  F2FP.F16.E4M3.UNPACK_B R9, R139 ;  /* 0x0000008bff09723e */ /* 0x000fe200020006ff */
[--C-:B------:R-:W-:Y:S01]  /*91c0*/  HADD2.F32 R74, -RZ, R11.reuse.H0_H0 ;  /* 0x2000000bff4a7230 */ /* 0x100fe20000004100 */
[----:B------:R-:W-:Y:S01]  /*91d0*/  F2FP.F16.E4M3.UNPACK_B R8, R140 ;  /* 0x0000008cff08723e */ /* 0x000fe200020006ff */
[----:B------:R-:W-:Y:S01]  /*91e0*/  HADD2.F32 R76, -RZ, R11.H1_H1 ;  /* 0x3000000bff4c7230 */ /* 0x000fe20000004100 */
[----:B------:R-:W-:Y:S01]  /*91f0*/  F2FP.F16.E4M3.UNPACK_B R7, R141 ;  /* 0x0000008dff07723e */ /* 0x000fe200020006ff */
[--C-:B------:R-:W-:Y:S01]  /*9200*/  HADD2.F32 R77, -RZ, R10.reuse.H0_H0 ;  /* 0x2000000aff4d7230 */ /* 0x100fe20000004100 */
[----:B------:R-:W-:Y:S01]  /*9210*/  F2FP.F16.E4M3.UNPACK_B R6, R142 ;  /* 0x0000008eff06723e */ /* 0x000fe200020006ff */
[----:B------:R-:W-:Y:S01]  /*9220*/  HADD2.F32 R80, -RZ, R10.H1_H1 ;  /* 0x3000000aff507230 */ /* 0x000fe20000004100 */
[----:B------:R-:W-:Y:S01]  /*9230*/  F2FP.F16.E4M3.UNPACK_B R5, R143 ;  /* 0x0000008fff05723e */ /* 0x000fe200020006ff */
[--C-:B------:R-:W-:Y:S01]  /*9240*/  HADD2.F32 R81, -RZ, R9.reuse.H0_H0 ;  /* 0x20000009ff517230 */ /* 0x100fe20000004100 */
[----:B-1----:R-:W-:Y:S01]  /*9250*/  F2FP.F16.E4M3.UNPACK_B R4, R144 ;  /* 0x00000090ff04723e */ /* 0x002fe200020006ff */
[----:B------:R-:W-:Y:S01]  /*9260*/  HADD2.F32 R83, -RZ, R9.H1_H1 ;  /* 0x30000009ff537230 */ /* 0x000fe20000004100 */
[-C--:B------:R-:W-:Y:S01]  /*9270*/  F2FP.F16.E4M3.UNPACK_B R2, R136.reuse ;  /* 0x00000088ff02723e */ /* 0x080fe200020006ff */
[--C-:B------:R-:W-:Y:S01]  /*9280*/  HADD2.F32 R86, -RZ, R8.reuse.H0_H0 ;  /* 0x20000008ff567230 */ /* 0x100fe20000004100 */
[----:B------:R-:W-:Y:S01]  /*9290*/  F2FP.F16.E4M3.UNPACK_B R136, R136.H1 ;  /* 0x00000088ff88723e */ /* 0x000fe200030006ff */
[----:B------:R-:W-:Y:S01]  /*92a0*/  HADD2.F32 R87, -RZ, R8.H1_H1 ;  /* 0x30000008ff577230 */ /* 0x000fe20000004100 */
[----:B------:R-:W-:Y:S01]  /*92b0*/  F2FP.F16.E4M3.UNPACK_B R137, R137.H1 ;  /* 0x00000089ff89723e */ /* 0x000fe200030006ff */
[--C-:B------:R-:W-:Y:S01]  /*92c0*/  HADD2.F32 R90, -RZ, R7.reuse.H0_H0 ;  /* 0x20000007ff5a7230 */ /* 0x100fe20000004100 */
[----:B------:R-:W-:Y:S01]  /*92d0*/  F2FP.F16.E4M3.UNPACK_B R138, R138.H1 ;  /* 0x0000008aff8a723e */ /* 0x000fe200030006ff */
[----:B------:R-:W-:Y:S01]  /*92e0*/  HADD2.F32 R91, -RZ, R7.H1_H1 ;  /* 0x30000007ff5b7230 */ /* 0x000fe20000004100 */
[----:B------:R-:W-:Y:S01]  /*92f0*/  F2FP.F16.E4M3.UNPACK_B R139, R139.H1 ;  /* 0x0000008bff8b723e */ /* 0x000fe200030006ff */
[--C-:B------:R-:W-:Y:S01]  /*9300*/  HADD2.F32 R94, -RZ, R6.reuse.H0_H0 ;  /* 0x20000006ff5e7230 */ /* 0x100fe20000004100 */
[----:B------:R-:W-:Y:S01]  /*9310*/  IADD3 R187, PT, PT, R187, 0x250, RZ ;  /* 0x00000250bbbb7810 */ /* 0x000fe20007ffe0ff */
[----:B------:R-:W-:Y:S01]  /*9320*/  HADD2.F32 R95, -RZ, R6.H1_H1 ;  /* 0x30000006ff5f7230 */ /* 0x000fe20000004100 */
[----:B------:R-:W-:Y:S01]  /*9330*/  F2FP.F16.E4M3.UNPACK_B R107, R145 ;  /* 0x00000091ff6b723e */ /* 0x000fe200020006ff */
[--C-:B------:R-:W-:Y:S01]  /*9340*/  HADD2.F32 R98, -RZ, R5.reuse.H0_H0 ;  /* 0x20000005ff627230 */ /* 0x100fe20000004100 */
[----:B------:R-:W-:Y:S01]  /*9350*/  LOP3.LUT R187, R187, 0xfefffff8, RZ, 0xc0, !PT ;  /* 0xfefffff8bbbb7812 */ /* 0x000fe200078ec0ff */
[----:B------:R-:W-:Y:S01]  /*9360*/  HADD2.F32 R99, -RZ, R5.H1_H1 ;  /* 0x30000005ff637230 */ /* 0x000fe20000004100 */
[----:B------:R-:W-:Y:S01]  /*9370*/  F2FP.F16.E4M3.UNPACK_B R111, R146 ;  /* 0x00000092ff6f723e */ /* 0x000fe200020006ff */
[--C-:B------:R-:W-:Y:S01]  /*9380*/  HADD2.F32 R102, -RZ, R4.reuse.H0_H0 ;  /* 0x20000004ff667230 */ /* 0x100fe20000004100 */
[----:B------:R-:W-:Y:S01]  /*9390*/  F2FP.F16.E4M3.UNPACK_B R115, R147 ;  /* 0x00000093ff73723e */ /* 0x000fe200020006ff */
[----:B------:R-:W-:Y:S01]  /*93a0*/  HADD2.F32 R103, -RZ, R4.H1_H1 ;  /* 0x30000004ff677230 */ /* 0x000fe20000004100 */
[----:B------:R-:W-:Y:S01]  /*93b0*/  F2FP.F16.E4M3.UNPACK_B R119, R148 ;  /* 0x00000094ff77723e */ /* 0x000fe200020006ff */
[----:B------:R-:W1:Y:S01]  /*93c0*/  LDTM.x64 R4, tmem[UR4+0x40] ;  /* 0x00004004000479ee */ /* 0x000e620008340000 */
[--C-:B------:R-:W-:Y:S01]  /*93d0*/  HADD2.F32 R0, -RZ, R2.reuse.H0_H0 ;  /* 0x20000002ff007230 */ /* 0x100fe20000004100 */
[----:B------:R-:W-:Y:S01]  /*93e0*/  NOP ;  /* 0x0000000000007918 */ /* 0x000fe20000000000 */
[----:B-1----:R1:W-:Y:S01]  /*93f0*/  SYNCS.ARRIVE.TRANS64.RED.A1T0 RZ, [R187+URZ], RZ ;  /* 0x000000ffbbff79a7 */ /* 0x0023e200081004ff */
[----:B------:R-:W-:Y:S01]  /*9400*/  HADD2.F32 R2, -RZ, R2.H1_H1 ;  /* 0x30000002ff027230 */ /* 0x000fe20000004100 */
[----:B------:R-:W-:Y:S01]  /*9410*/  F2FP.F16.E4M3.UNPACK_B R123, R149 ;  /* 0x00000095ff7b723e */ /* 0x000fe200020006ff */
[----:B------:R-:W-:Y:S01]  /*9420*/  HADD2.F32 R78, -RZ, R137.H1_H1 ;  /* 0x30000089ff4e7230 */ /* 0x000fe20000004100 */
[----:B------:R-:W-:Y:S01]  /*9430*/  F2FP.F16.E4M3.UNPACK_B R127, R150 ;  /* 0x00000096ff7f723e */ /* 0x000fe200020006ff */
[--C-:B------:R-:W-:Y:S01]  /*9440*/  HADD2.F32 R106, -RZ, R107.reuse.H0_H0 ;  /* 0x2000006bff6a7230 */ /* 0x100fe20000004100 */
[----:B------:R-:W-:Y:S01]  /*9450*/  F2FP.F16.E4M3.UNPACK_B R130, R151 ;  /* 0x00000097ff82723e */ /* 0x000fe200020006ff */
[----:B------:R-:W-:Y:S01]  /*9460*/  HADD2.F32 R107, -RZ, R107.H1_H1 ;  /* 0x3000006bff6b7230 */ /* 0x000fe20000004100 */
[----:B------:R-:W-:Y:S01]  /*9470*/  F2FP.F16.E4M3.UNPACK_B R140, R140.H1 ;  /* 0x0000008cff8c723e */ /* 0x000fe200030006ff */
        /* <DEDUP_REMOVED lines=12> */
[C---:B------:R-:W-:Y:S01]  /*9540*/  FMUL R4, R70.reuse, R4 ;  /* 0x0000000446047220 */ /* 0x040fe20000400000 */
[C---:B------:R-:W-:Y:S01]  /*9550*/  FMUL R5, R70.reuse, R5 ;  /* 0x0000000546057220 */ /* 0x040fe20000400000 */
[--C-:B------:R-:W-:Y:S02]  /*9560*/  HADD2.F32 R3, -RZ, R136.reuse.H0_H0 ;  /* 0x20000088ff037230 */ /* 0x100fe40000004100 */
        /* <DEDUP_REMOVED lines=9> */
[----:B------:R-:W-:Y:S02]  /*9600*/  HADD2.F32 R122, -RZ, R123.H0_H0 ;  /* 0x2000007bff7a7230 */ /* 0x000fe40000004100 */
[C---:B------:R-:W-:Y:S01]  /*9610*/  FMUL R6, R70.reuse, R6 ;  /* 0x0000000646067220 */ /* 0x040fe20000400000 */
[----:B------:R-:W-:Y:S02]  /*9620*/  HADD2.F32 R72, -RZ, R136.H1_H1 ;  /* 0x30000088ff487230 */ /* 0x000fe40000004100 */
[C---:B------:R-:W-:Y:S01]  /*9630*/  FMUL R7, R70.reuse, R7 ;  /* 0x0000000746077220 */ /* 0x040fe20000400000 */
[----:B------:R-:W-:Y:S02]  /*9640*/  HADD2.F32 R75, -RZ, R137.H0_H0 ;  /* 0x20000089ff4b7230 */ /* 0x000fe40000004100 */
[C---:B------:R-:W-:Y:S01]  /*9650*/  FFMA R6, R73.reuse, R3, R6 ;  /* 0x0000000349067223 */ /* 0x040fe20000000006 */
[----:B------:R-:W-:Y:S02]  /*9660*/  HADD2.F32 R123, -RZ, R123.H1_H1 ;  /* 0x3000007bff7b7230 */ /* 0x000fe40000004100 */
[C---:B------:R-:W-:Y:S01]  /*9670*/  FFMA R7, R73.reuse, R72, R7 ;  /* 0x0000004849077223 */ /* 0x040fe20000000007 */
[C---:B------:R-:W-:Y:S01]  /*9680*/  FFMA R8, R73.reuse, R74, R8 ;  /* 0x0000004a49087223 */ /* 0x040fe20000000008 */
[----:B------:R-:W-:Y:S01]  /*9690*/  FFMA R9, R73, R76, R9 ;  /* 0x0000004c49097223 */ /* 0x000fe20000000009 */
[--C-:B------:R-:W-:Y:S02]  /*96a0*/  HADD2.F32 R126, -RZ, R127.reuse.H0_H0 ;  /* 0x2000007fff7e7230 */ /* 0x100fe40000004100 */
[C---:B------:R-:W-:Y:S01]  /*96b0*/  FMUL R10, R70.reuse, R10 ;  /* 0x0000000a460a7220 */ /* 0x040fe20000400000 */
[----:B------:R-:W-:Y:S01]  /*96c0*/  F2FP.SATFINITE.E4M3.F32.PACK_AB_MERGE_C R76, R7, R6, RZ ;  /* 0x00000006074c723e */ /* 0x000fe200048070ff */
[C---:B------:R-:W-:Y:S01]  /*96d0*/  FMUL R7, R70.reuse, R20 ;  /* 0x0000001446077220 */ /* 0x040fe20000400000 */
[----:B------:R-:W-:Y:S02]  /*96e0*/  HADD2.F32 R127, -RZ, R127.H1_H1 ;  /* 0x3000007fff7f7230 */ /* 0x000fe40000004100 */
[C---:B------:R-:W-:Y:S01]  /*96f0*/  FFMA R10, R73.reuse, R75, R10 ;  /* 0x0000004b490a7223 */ /* 0x040fe2000000000a */
[----:B------:R-:W-:Y:S02]  /*9700*/  HADD2.F32 R72, -RZ, R130.H0_H0 ;  /* 0x20000082ff487230 */ /* 0x000fe40000004100 */
        /* <DEDUP_REMOVED lines=8> */
[----:B------:R-:W-:Y:S01]  /*9790*/  HADD2.F32 R75, -RZ, R130.H1_H1 ;  /* 0x30000082ff4b7230 */ /* 0x000fe20000004100 */
[----:B------:R-:W-:Y:S01]  /*97a0*/  F2FP.SATFINITE.E4M3.F32.PACK_AB_MERGE_C R78, R11, R10, RZ ;  /* 0x0000000a0b4e723e */ /* 0x000fe200048070ff */
[C---:B------:R-:W-:Y:S01]  /*97b0*/  FMUL R10, R70.reuse, R21 ;  /* 0x00000015460a7220 */ /* 0x040fe20000400000 */
[C---:B------:R-:W-:Y:S01]  /*97c0*/  FMUL R21, R70.reuse, R28 ;  /* 0x0000001c46157220 */ /* 0x040fe20000400000 */
        /* <DEDUP_REMOVED lines=9> */
[----:B------:R-:W-:Y:S01]  /*9860*/  F2FP.SATFINITE.E4M3.F32.PACK_AB_MERGE_C R14, R15, R14, RZ ;  /* 0x0000000e0f0e723e */ /* 0x000fe200048070ff */
        /* <DEDUP_REMOVED lines=8> */
[C---:B------:R-:W-:Y:S01]  /*98f0*/  FFMA R11, R73.reuse, R88, R11 ;  /* 0x00000058490b7223 */ /* 0x040fe2000000000b */
[----:B------:R-:W-:Y:S01]  /*9900*/  FMUL R22, R70, R29 ;  /* 0x0000001d46167220 */ /* 0x000fe20000400000 */
        /* <DEDUP_REMOVED lines=13> */
[----:B------:R-:W-:Y:S01]  /*99e0*/  FMUL R20, R70, R27 ;  /* 0x0000001b46147220 */ /* 0x000fe20000400000 */
[--C-:B------:R-:W-:Y:S01]  /*99f0*/  HADD2.F32 R96, -RZ, R142.reuse.H0_H0 ;  /* 0x2000008eff607230 */ /* 0x100fe20000004100 */
[----:B------:R-:W-:Y:S01]  /*9a00*/  F2FP.SATFINITE.E4M3.F32.PACK_AB_MERGE_C R16, R10, R7, R16 ;  /* 0x000000070a10723e */ /* 0x000fe20004807010 */
[----:B------:R-:W-:Y:S02]  /*9a10*/  HADD2.F32 R97, -RZ, R142.H1_H1 ;  /* 0x3000008eff617230 */ /* 0x000fe40000004100 */
[C---:B------:R-:W-:Y:S01]  /*9a20*/  FFMA R20, R73.reuse, R93, R20 ;  /* 0x0000005d49147223 */ /* 0x040fe20000000014 */
[C---:B------:R-:W-:Y:S01]  /*9a30*/  FFMA R21, R73.reuse, R94, R21 ;  /* 0x0000005e49157223 */ /* 0x040fe20000000015 */
[C---:B------:R-:W-:Y:S01]  /*9a40*/  FFMA R22, R73.reuse, R95, R22 ;  /* 0x0000005f49167223 */ /* 0x040fe20000000016 */
[C---:B------:R-:W-:Y:S01]  /*9a50*/  FMUL R23, R70.reuse, R30 ;  /* 0x0000001e46177220 */ /* 0x040fe20000400000 */
[----:B------:R-:W-:Y:S01]  /*9a60*/  FMUL R30, R70, R37 ;  /* 0x00000025461e7220 */ /* 0x000fe20000400000 */
[----:B------:R-:W-:Y:S01]  /*9a70*/  F2FP.SATFINITE.E4M3.F32.PACK_AB_MERGE_C R19, R20, R19, RZ ;  /* 0x000000131413723e */ /* 0x000fe200048070ff */
[C---:B------:R-:W-:Y:S01]  /*9a80*/  FMUL R37, R70.reuse, R44 ;  /* 0x0000002c46257220 */ /* 0x040fe20000400000 */
[C---:B------:R-:W-:Y:S01]  /*9a90*/  FFMA R23, R73.reuse, R96, R23 ;  /* 0x0000006049177223 */ /* 0x040fe20000000017 */
        /* <DEDUP_REMOVED lines=20> */
[----:B------:R-:W-:Y:S01]  /*9be0*/  F2FP.F16.E4M3.UNPACK_B R147, R147.H1 ;  /* 0x00000093ff93723e */ /* 0x000fe200030006ff */
[----:B------:R-:W-:Y:S01]  /*9bf0*/  FMUL R38, R70, R45 ;  /* 0x0000002d46267220 */ /* 0x000fe20000400000 */
[----:B------:R-:W-:Y:S01]  /*9c00*/  F2FP.SATFINITE.E4M3.F32.PACK_AB_MERGE_C R19, R28, R27, RZ ;  /* 0x0000001b1c13723e */ /* 0x000fe200048070ff */
[----:B------:R-:W-:Y:S01]  /*9c10*/  FFMA R31, R73, R104, R31 ;  /* 0x00000068491f7223 */ /* 0x000fe2000000001f */
[C---:B------:R-:W-:Y:S01]  /*9c20*/  FMUL R45, R70.reuse, R52 ;  /* 0x00000034462d7220 */ /* 0x040fe20000400000 */
[C---:B------:R-:W-:Y:S01]  /*9c30*/  FMUL R52, R70.reuse, R59 ;  /* 0x0000003b46347220 */ /* 0x040fe20000400000 */
[----:B------:R-:W-:Y:S01]  /*9c40*/  F2FP.F16.E4M3.UNPACK_B R148, R148.H1 ;  /* 0x00000094ff94723e */ /* 0x000fe200030006ff */
[C---:B------:R-:W-:Y:S01]  /*9c50*/  FMUL R59, R70.reuse, R66 ;  /* 0x00000042463b7220 */ /* 0x040fe20000400000 */
[----:B------:R-:W-:Y:S01]  /*9c60*/  F2FP.SATFINITE.E4M3.F32.PACK_AB_MERGE_C R66, R13, R12, R14 ;  /* 0x0000000c0d42723e */ /* 0x000fe2000480700e */
        /* <DEDUP_REMOVED lines=11> */
[C---:B------:R-:W-:Y:S01]  /*9d20*/  FFMA R35, R73.reuse, R108, R35 ;  /* 0x0000006c49237223 */ /* 0x040fe20000000023 */
[C---:B------:R-:W-:Y:S01]  /*9d30*/  FMUL R36, R70.reuse, R43 ;  /* 0x0000002b46247220 */ /* 0x040fe20000400000 */
[--C-:B------:R-:W-:Y:S02]  /*9d40*/  HADD2.F32 R112, -RZ, R146.reuse.H0_H0 ;  /* 0x20000092ff707230 */ /* 0x100fe40000004100 */
[C---:B------:R-:W-:Y:S01]  /*9d50*/  FMUL R39, R70.reuse, R46 ;  /* 0x0000002e46277220 */ /* 0x040fe20000400000 */
        /* <DEDUP_REMOVED lines=13> */
[C---:B------:R-:W-:Y:S01]  /*9e30*/  FMUL R46, R70.reuse, R53 ;  /* 0x00000035462e7220 */ /* 0x040fe20000400000 */
[--C-:B------:R-:W-:Y:S02]  /*9e40*/  HADD2.F32 R120, -RZ, R148.reuse.H0_H0 ;  /* 0x20000094ff787230 */ /* 0x100fe40000004100 */
[C---:B------:R-:W-:Y:S01]  /*9e50*/  FMUL R50, R70.reuse, R57 ;  /* 0x0000003946327220 */ /* 0x040fe20000400000 */
[C---:B------:R-:W-:Y:S01]  /*9e60*/  FMUL R51, R70.reuse, R58 ;  /* 0x0000003a46337220 */ /* 0x040fe20000400000 */
[C---:B------:R-:W-:Y:S01]  /*9e70*/  FMUL R53, R70.reuse, R60 ;  /* 0x0000003c46357220 */ /* 0x040fe20000400000 */
[C---:B------:R-:W-:Y:S01]  /*9e80*/  FFMA R43, R73.reuse, R116, R43 ;  /* 0x00000074492b7223 */ /* 0x040fe2000000002b */
[----:B------:R-:W-:Y:S02]  /*9e90*/  HADD2.F32 R121, -RZ, R148.H1_H1 ;  /* 0x30000094ff797230 */ /* 0x000fe40000004100 */
[C---:B------:R-:W-:Y:S01]  /*9ea0*/  FMUL R47, R70.reuse, R54 ;  /* 0x00000036462f7220 */ /* 0x040fe20000400000 */
[C---:B------:R-:W-:Y:S01]  /*9eb0*/  FMUL R57, R70.reuse, R64 ;  /* 0x0000004046397220 */ /* 0x040fe20000400000 */
[C---:B------:R-:W-:Y:S01]  /*9ec0*/  FMUL R58, R70.reuse, R65 ;  /* 0x00000041463a7220 */ /* 0x040fe20000400000 */
[C---:B------:R-:W-:Y:S01]  /*9ed0*/  FMUL R60, R70.reuse, R67 ;  /* 0x00000043463c7220 */ /* 0x040fe20000400000 */
[----:B------:R-:W-:Y:S01]  /*9ee0*/  FFMA R44, R73, R117, R44 ;  /* 0x00000075492c7223 */ /* 0x000fe2000000002c */
[C---:B------:R-:W-:Y:S01]  /*9ef0*/  FMUL R48, R70.reuse, R55 ;  /* 0x0000003746307220 */ /* 0x040fe20000400000 */
[----:B------:R-:W-:Y:S01]  /*9f00*/  F2FP.SATFINITE.E4M3.F32.PACK_AB_MERGE_C R64, R5, R4, R76 ;  /* 0x000000040540723e */ /* 0x000fe2000480704c */
[----:B------:R-:W-:Y:S01]  /*9f10*/  FFMA R45, R73, R118, R45 ;  /* 0x00000076492d7223 */ /* 0x000fe2000000002d */
[----:B------:R-:W-:Y:S01]  /*9f20*/  F2FP.SATFINITE.E4M3.F32.PACK_AB_MERGE_C R65, R9, R8, R78 ;  /* 0x000000080941723e */ /* 0x000fe2000480704e */
[----:B------:R-:W-:Y:S01]  /*9f30*/  FMUL R49, R70, R56 ;  /* 0x0000003846317220 */ /* 0x000fe20000400000 */
[----:B------:R-:W-:Y:S01]  /*9f40*/  F2FP.SATFINITE.E4M3.F32.PACK_AB_MERGE_C R67, R2, R0, R3 ;  /* 0x000000000243723e */ /* 0x000fe20004807003 */
[C---:B------:R-:W-:Y:S01]  /*9f50*/  FFMA R46, R73.reuse, R119, R46 ;  /* 0x00000077492e7223 */ /* 0x040fe2000000002e */
[----:B------:R-:W-:Y:S01]  /*9f60*/  F2FP.F16.E4M3.UNPACK_B R150, R150.H1 ;  /* 0x00000096ff96723e */ /* 0x000fe200030006ff */
[--C-:B------:R-:W-:Y:S02]  /*9f70*/  HADD2.F32 R124, -RZ, R149.reuse.H0_H0 ;  /* 0x20000095ff7c7230 */ /* 0x100fe40000004100 */
[C---:B------:R-:W-:Y:S01]  /*9f80*/  FFMA R47, R73.reuse, R120, R47 ;  /* 0x00000078492f7223 */ /* 0x040fe2000000002f */
[----:B------:R1:W-:Y:S01]  /*9f90*/  STS.128 [R163+UR49+0x6400], R64 ;  /* 0x00640040a3007988 */ /* 0x0003e20008000c31 */
[----:B------:R-:W-:Y:S02]  /*9fa0*/  HADD2.F32 R125, -RZ, R149.H1_H1 ;  /* 0x30000095ff7d7230 */ /* 0x000fe40000004100 */
[C---:B------:R-:W-:Y:S01]  /*9fb0*/  FFMA R48, R73.reuse, R121, R48 ;  /* 0x0000007949307223 */ /* 0x040fe20000000030 */
[C---:B------:R-:W-:Y:S01]  /*9fc0*/  FFMA R49, R73.reuse, R122, R49 ;  /* 0x0000007a49317223 */ /* 0x040fe20000000031 */
[----:B------:R-:W-:Y:S01]  /*9fd0*/  F2FP.F16.E4M3.UNPACK_B R151, R151.H1 ;  /* 0x00000097ff97723e */ /* 0x000fe200030006ff */
[C---:B------:R-:W-:Y:S01]  /*9fe0*/  FFMA R50, R73.reuse, R123, R50 ;  /* 0x0000007b49327223 */ /* 0x040fe20000000032 */
[----:B------:R-:W-:Y:S01]  /*9ff0*/  FMUL R54, R70, R61 ;  /* 0x0000003d46367220 */ /* 0x000fe20000400000 */
[--C-:B------:R-:W-:Y:S01]  /*a000*/  HADD2.F32 R128, -RZ, R150.reuse.H0_H0 ;  /* 0x20000096ff807230 */ /* 0x100fe20000004100 */
[----:B------:R1:W-:Y:S01]  /*a010*/  STS.128 [R192+0x6010], R16 ;  /* 0x00601010c0007388 */ /* 0x0003e20000000c00 */
[----:B------:R-:W-:Y:S01]  /*a020*/  F2FP.SATFINITE.E4M3.F32.PACK_AB_MERGE_C R35, R36, R35, RZ ;  /* 0x000000232423723e */ /* 0x000fe200048070ff */
[C---:B------:R-:W-:Y:S01]  /*a030*/  FFMA R51, R73.reuse, R124, R51 ;  /* 0x0000007c49337223 */ /* 0x040fe20000000033 */
[----:B------:R-:W-:Y:S01]  /*a040*/  F2FP.SATFINITE.E4M3.F32.PACK_AB_MERGE_C R39, R40, R39, RZ ;  /* 0x000000272827723e */ /* 0x000fe200048070ff */
[----:B------:R-:W-:Y:S02]  /*a050*/  HADD2.F32 R129, -RZ, R150.H1_H1 ;  /* 0x30000096ff817230 */ /* 0x000fe40000004100 */
[C---:B------:R-:W-:Y:S01]  /*a060*/  FMUL R55, R70.reuse, R62 ;  /* 0x0000003e46377220 */ /* 0x040fe20000400000 */
[C---:B------:R-:W-:Y:S01]  /*a070*/  FFMA R52, R73.reuse, R125, R52 ;  /* 0x0000007d49347223 */ /* 0x040fe20000000034 */
[----:B------:R-:W-:Y:S01]  /*a080*/  FMUL R56, R70, R63 ;  /* 0x0000003f46387220 */ /* 0x000fe20000400000 */
[C---:B------:R-:W-:Y:S01]  /*a090*/  FFMA R53, R73.reuse, R126, R53 ;  /* 0x0000007e49357223 */ /* 0x040fe20000000035 */
[C---:B------:R-:W-:Y:S01]  /*a0a0*/  FFMA R54, R73.reuse, R127, R54 ;  /* 0x0000007f49367223 */ /* 0x040fe20000000036 */
[--C-:B------:R-:W-:Y:S02]  /*a0b0*/  HADD2.F32 R74, -RZ, R151.reuse.H0_H0 ;  /* 0x20000097ff4a7230 */ /* 0x100fe40000004100 */
[C---:B------:R-:W-:Y:S01]  /*a0c0*/  FFMA R55, R73.reuse, R128, R55 ;  /* 0x0000008049377223 */ /* 0x040fe20000000037 */
[----:B------:R-:W-:Y:S02]  /*a0d0*/  HADD2.F32 R131, -RZ, R151.H1_H1 ;  /* 0x30000097ff837230 */ /* 0x000fe40000004100 */
[C---:B------:R-:W-:Y:S01]  /*a0e0*/  FFMA R56, R73.reuse, R129, R56 ;  /* 0x0000008149387223 */ /* 0x040fe20000000038 */
[----:B------:R-:W-:Y:S01]  /*a0f0*/  F2FP.SATFINITE.E4M3.F32.PACK_AB_MERGE_C R43, R44, R43, RZ ;  /* 0x0000002b2c2b723e */ /* 0x000fe200048070ff */
[C---:B------:R-:W-:Y:S01]  /*a100*/  FFMA R57, R73.reuse, R72, R57 ;  /* 0x0000004849397223 */ /* 0x040fe20000000039 */
[C---:B------:R-:W-:Y:S01]  /*a110*/  FFMA R58, R73.reuse, R75, R58 ;  /* 0x0000004b493a7223 */ /* 0x040fe2000000003a */
[C---:B------:R-:W-:Y:S01]  /*a120*/  FFMA R59, R73.reuse, R74, R59 ;  /* 0x0000004a493b7223 */ /* 0x040fe2000000003b */
[----:B------:R-:W-:Y:S01]  /*a130*/  F2FP.SATFINITE.E4M3.F32.PACK_AB_MERGE_C R33, R34, R33, R35 ;  /* 0x000000212221723e */ /* 0x000fe20004807023 */
[----:B------:R-:W-:Y:S01]  /*a140*/  FFMA R60, R73, R131, R60 ;  /* 0x00000083493c7223 */ /* 0x000fe2000000003c */
[----:B------:R-:W-:Y:S02]  /*a150*/  F2FP.SATFINITE.E4M3.F32.PACK_AB_MERGE_C R32, R30, R29, R32 ;  /* 0x0000001d1e20723e */ /* 0x000fe40004807020 */
        /* <DEDUP_REMOVED lines=11> */
[----:B------:R-:W-:Y:S03]  /*a210*/  IADD3 R68, PT, PT, R68, 0x1, RZ ;  /* 0x0000000144447810 */ /* 0x000fe60007ffe0ff */
        /* <DEDUP_REMOVED lines=13> */
[----:B------:R-:W-:Y:S01]  /*a2f0*/  R2UR UR12, R185 ;  /* 0x00000000b90c72ca */ /* 0x000fe200000e0000 */
[----:B------:R-:W-:Y:S02]  /*a300*/  UIADD3 UR8, UPT, UPT, UR49, 0x6400, URZ ;  /* 0x0000640031087890 */ /* 0x000fe4000fffe0ff */
[----:B--2---:R-:W-:Y:S04]  /*a310*/  UIADD3 UR4, UP0, UPT, UR6, 0x680, URZ ;  /* 0x0000068006047890 */ /* 0x004fe8000ff1e0ff */
[----:B------:R-:W-:Y:S09]  /*a320*/  UIADD3.X UR5, UPT, UPT, URZ, UR7, URZ, UP0, !UPT ;  /* 0x00000007ff057290 */ /* 0x000ff200087fe4ff */
[----:B------:R2:W-:Y:S01]  /*a330*/  UTMASTG.4D.IM2COL [UR8], [UR4] ;  /* 0x00000008040073b5 */ /* 0x0005e20008058000 */
[----:B------:R0:W-:Y:S01]  /*a340*/  UTMACMDFLUSH ;  /* 0x00000000000079b7 */ /* 0x0001e20000000000 */
[----:B--2---:R-:W-:Y:S04]  /*a350*/  DEPBAR.LE SB0, 0x1 ;  /* 0x000080400000791a */ /* 0x004fe80000000000 */
.L_x_144:
[----:B------:R-:W-:Y:S05]  /*a360*/  BSYNC.RECONVERGENT B0 ;  /* 0x0000000000007941 */ /* 0x000fea0003800200 */
.L_x_143:
[----:B------:R-:W-:Y:S01]  /*a370*/  R2UR UR5, R175 ;  /* 0x00000000af0572ca */ /* 0x000fe200000e0000 */
[----:B------:R-:W-:Y:S01]  /*a380*/  BAR.SYNC.DEFER_BLOCKING 0x1, 0x80 ;  /* 0x0042000000007b1d */ /* 0x000fe20000010000 */
[----:B------:R-:W-:Y:S01]  /*a390*/  R2UR UR4, R176 ;  /* 0x00000000b00472ca */ /* 0x000fe200000e0000 */
[----:B------:R-:W-:Y:S01]  /*a3a0*/  UISETP.NE.AND UP0, UPT, UR52, URZ, UPT ;  /* 0x000000ff3400728c */ /* 0x000fe2000bf05270 */
[C---:B------:R-:W-:Y:S02]  /*a3b0*/  ISETP.NE.AND P0, PT, R68.reuse, 0x2, PT ;  /* 0x000000024400780c */ /* 0x040fe40003f05270 */
[----:B------:R-:W-:Y:S02]  /*a3c0*/  LOP3.LUT R161, R161, 0x1, RZ, 0x3c, !PT ;  /* 0x00000001a1a17812 */ /* 0x000fe400078e3cff */
[----:B------:R-:W-:Y:S02]  /*a3d0*/  SEL R3, RZ, 0x1, P0 ;  /* 0x00000001ff037807 */ /* 0x000fe40000000000 */
[----:B------:R-:W-:Y:S02]  /*a3e0*/  SEL R68, R68, RZ, P0 ;  /* 0x000000ff44447207 */ /* 0x000fe40000000000 */
[----:B------:R-:W-:Y:S01]  /*a3f0*/  LOP3.LUT R162, R162, R3, RZ, 0x3c, !PT ;  /* 0x00000003a2a27212 */ /* 0x000fe200078e3cff */
[----:B------:R-:W-:Y:S02]  /*a400*/  UIADD3 UR21, UPT, UPT, UR36, UR5, URZ ;  /* 0x0000000524157290 */ /* 0x000fe4000fffe0ff */
[----:B------:R-:W-:Y:S01]  /*a410*/  UIADD3 UR50, UPT, UPT, UR37, UR4, URZ ;  /* 0x0000000425327290 */ /* 0x000fe2000fffe0ff */
[----:B------:R-:W-:Y:S01]  /*a420*/  UMOV UR51, UR61 ;  /* 0x0000003d00337c82 */ /* 0x000fe20008000000 */
[----:B------:R-:W-:Y:S10]  /*a430*/  BRA.U UP0, `(.L_x_145) ;  /* 0xffffffc100fc7547 */ /* 0x000ff4000b83ffff */
[----:B------:R-:W-:Y:S05]  /*a440*/  EXIT ;  /* 0x000000000000794d */ /* 0x000fea0003800000 */
.L_x_25:
[----:B------:R-:W-:Y:S07]  /*a450*/  MOV R0, UR9 ;  /* 0x0000000900007c02 */ /* 0x000fee0008000f00 */
.L_x_146:
[----:B-1----:R1:W2:Y:S02]  /*a460*/  SYNCS.PHASECHK.TRANS64.TRYWAIT P0, [R0+URZ+0x100], R5 ;  /* 0x00010005000075a7 */ /* 0x0022a400080011ff */
[----:B--2---:R-:W-:Y:S05]  /*a470*/  @!P0 NANOSLEEP.SYNCS 0x989680 ;  /* 0x009896800000895d */ /* 0x004fea0003900000 */
[----:B------:R-:W2:Y:S02]  /*a480*/  @!P0 SYNCS.PHASECHK.TRANS64 P0, [R0+URZ+0x100], R5 ;  /* 0x00010005000085a7 */ /* 0x000ea400080010ff */
[----:B--2---:R-:W-:Y:S05]  /*a490*/  @!P0 BRA `(.L_x_146) ;  /* 0xfffffffc00f08947 */ /* 0x004fea000383ffff */
[----:B------:R-:W-:Y:S05]  /*a4a0*/  BRA `(.L_x_24) ;  /* 0xffffff7800587947 */ /* 0x000fea000383ffff */
.L_x_32:
[----:B------:R-:W-:Y:S07]  /*a4b0*/  MOV R0, UR9 ;  /* 0x0000000900007c02 */ /* 0x000fee0008000f00 */
.L_x_147:
[----:B-1----:R1:W2:Y:S02]  /*a4c0*/  SYNCS.PHASECHK.TRANS64.TRYWAIT P0, [R0+URZ+0x100], R5 ;  /* 0x00010005000075a7 */ /* 0x0022a400080011ff */
[----:B--2---:R-:W-:Y:S05]  /*a4d0*/  @!P0 NANOSLEEP.SYNCS 0x989680 ;  /* 0x009896800000895d */ /* 0x004fea0003900000 */
[----:B------:R-:W2:Y:S02]  /*a4e0*/  @!P0 SYNCS.PHASECHK.TRANS64 P0, [R0+URZ+0x100], R5 ;  /* 0x00010005000085a7 */ /* 0x000ea400080010ff */
[----:B--2---:R-:W-:Y:S05]  /*a4f0*/  @!P0 BRA `(.L_x_147) ;  /* 0xfffffffc00f08947 */ /* 0x004fea000383ffff */
[----:B------:R-:W-:Y:S05]  /*a500*/  BRA `(.L_x_31) ;  /* 0xffffff7c00b47947 */ /* 0x000fea000383ffff */
.L_x_37:
[----:B------:R-:W-:-:S07]  /*a510*/  MOV R0, UR25 ;  /* 0x0000001900007c02 */ /* 0x000fce0008000f00 */
.L_x_148:
[----:B-1----:R1:W2:Y:S02]  /*a520*/  SYNCS.PHASECHK.TRANS64.TRYWAIT P0, [R0+URZ+0x230], R3 ;  /* 0x00023003000075a7 */ /* 0x0022a400080011ff */
[----:B--2---:R-:W-:Y:S05]  /*a530*/  @!P0 NANOSLEEP.SYNCS 0x989680 ;  /* 0x009896800000895d */ /* 0x004fea0003900000 */
[----:B------:R-:W2:Y:S02]  /*a540*/  @!P0 SYNCS.PHASECHK.TRANS64 P0, [R0+URZ+0x230], R3 ;  /* 0x00023003000085a7 */ /* 0x000ea400080010ff */
[----:B--2---:R-:W-:Y:S05]  /*a550*/  @!P0 BRA `(.L_x_148) ;  /* 0xfffffffc00f08947 */ /* 0x004fea000383ffff */
[----:B------:R-:W-:Y:S05]  /*a560*/  BRA `(.L_x_149) ;  /* 0xffffff8000807947 */ /* 0x000fea000383ffff */
.L_x_41:
[----:B------:R-:W-:-:S07]  /*a570*/  MOV R0, UR4 ;  /* 0x0000000400007c02 */ /* 0x000fce0008000f00 */
.L_x_150:
[----:B-1----:R1:W2:Y:S02]  /*a580*/  SYNCS.PHASECHK.TRANS64.TRYWAIT P0, [R0+URZ], R3 ;  /* 0x00000003000075a7 */ /* 0x0022a400080011ff */
[----:B--2---:R-:W-:Y:S05]  /*a590*/  @!P0 NANOSLEEP.SYNCS 0x989680 ;  /* 0x009896800000895d */ /* 0x004fea0003900000 */
[----:B------:R-:W2:Y:S02]  /*a5a0*/  @!P0 SYNCS.PHASECHK.TRANS64 P0, [R0+URZ], R3 ;  /* 0x00000003000085a7 */ /* 0x000ea400080010ff */
[----:B--2---:R-:W-:Y:S05]  /*a5b0*/  @!P0 BRA `(.L_x_150) ;  /* 0xfffffffc00f08947 */ /* 0x004fea000383ffff */
[----:B------:R-:W-:Y:S05]  /*a5c0*/  BRA `(.L_x_151) ;  /* 0xffffff8800187947 */ /* 0x000fea000383ffff */
.L_x_42:
[----:B------:R-:W-:-:S07]  /*a5d0*/  MOV R0, UR5 ;  /* 0x0000000500007c02 */ /* 0x000fce0008000f00 */
.L_x_152:
[----:B-1----:R1:W2:Y:S02]  /*a5e0*/  SYNCS.PHASECHK.TRANS64.TRYWAIT P0, [R0+URZ], R3 ;  /* 0x00000003000075a7 */ /* 0x0022a400080011ff */
[----:B--2---:R-:W-:Y:S05]  /*a5f0*/  @!P0 NANOSLEEP.SYNCS 0x989680 ;  /* 0x009896800000895d */ /* 0x004fea0003900000 */
[----:B------:R-:W2:Y:S02]  /*a600*/  @!P0 SYNCS.PHASECHK.TRANS64 P0, [R0+URZ], R3 ;  /* 0x00000003000085a7 */ /* 0x000ea400080010ff */
[----:B--2---:R-:W-:Y:S05]  /*a610*/  @!P0 BRA `(.L_x_152) ;  /* 0xfffffffc00f08947 */ /* 0x004fea000383ffff */
[----:B------:R-:W-:Y:S05]  /*a620*/  BRA `(.L_x_153) ;  /* 0xffffff8800287947 */ /* 0x000fea000383ffff */
.L_x_43:
[----:B------:R-:W-:-:S07]  /*a630*/  MOV R0, UR5 ;  /* 0x0000000500007c02 */ /* 0x000fce0008000f00 */
.L_x_154:
[----:B-1----:R1:W2:Y:S02]  /*a640*/  SYNCS.PHASECHK.TRANS64.TRYWAIT P0, [R0+URZ], R3 ;  /* 0x00000003000075a7 */ /* 0x0022a400080011ff */
[----:B--2---:R-:W-:Y:S05]  /*a650*/  @!P0 NANOSLEEP.SYNCS 0x989680 ;  /* 0x009896800000895d */ /* 0x004fea0003900000 */
[----:B------:R-:W2:Y:S02]  /*a660*/  @!P0 SYNCS.PHASECHK.TRANS64 P0, [R0+URZ], R3 ;  /* 0x00000003000085a7 */ /* 0x000ea400080010ff */
[----:B--2---:R-:W-:Y:S05]  /*a670*/  @!P0 BRA `(.L_x_154) ;  /* 0xfffffffc00f08947 */ /* 0x004fea000383ffff */
[----:B------:R-:W-:Y:S05]  /*a680*/  BRA `(.L_x_155) ;  /* 0xffffff8800387947 */ /* 0x000fea000383ffff */
.L_x_44:
[----:B------:R-:W-:-:S07]  /*a690*/  MOV R0, UR5 ;  /* 0x0000000500007c02 */ /* 0x000fce0008000f00 */
.L_x_156:
[----:B-1----:R1:W2:Y:S02]  /*a6a0*/  SYNCS.PHASECHK.TRANS64.TRYWAIT P0, [R0+URZ], R3 ;  /* 0x00000003000075a7 */ /* 0x0022a400080011ff */
[----:B--2---:R-:W-:Y:S05]  /*a6b0*/  @!P0 NANOSLEEP.SYNCS 0x989680 ;  /* 0x009896800000895d */ /* 0x004fea0003900000 */
[----:B------:R-:W2:Y:S02]  /*a6c0*/  @!P0 SYNCS.PHASECHK.TRANS64 P0, [R0+URZ], R3 ;  /* 0x00000003000085a7 */ /* 0x000ea400080010ff */
[----:B--2---:R-:W-:Y:S05]  /*a6d0*/  @!P0 BRA `(.L_x_156) ;  /* 0xfffffffc00f08947 */ /* 0x004fea000383ffff */
[----:B------:R-:W-:Y:S05]  /*a6e0*/  BRA `(.L_x_157) ;  /* 0xffffff8800487947 */ /* 0x000fea000383ffff */
.L_x_45:
[----:B------:R-:W-:-:S07]  /*a6f0*/  MOV R0, UR5 ;  /* 0x0000000500007c02 */ /* 0x000fce0008000f00 */
.L_x_158:
[----:B-1----:R1:W2:Y:S02]  /*a700*/  SYNCS.PHASECHK.TRANS64.TRYWAIT P0, [R0+URZ], R3 ;  /* 0x00000003000075a7 */ /* 0x0022a400080011ff */
[----:B--2---:R-:W-:Y:S05]  /*a710*/  @!P0 NANOSLEEP.SYNCS 0x989680 ;  /* 0x009896800000895d */ /* 0x004fea0003900000 */
[----:B------:R-:W2:Y:S02]  /*a720*/  @!P0 SYNCS.PHASECHK.TRANS64 P0, [R0+URZ], R3 ;  /* 0x00000003000085a7 */ /* 0x000ea400080010ff */
[----:B--2---:R-:W-:Y:S05]  /*a730*/  @!P0 BRA `(.L_x_158) ;  /* 0xfffffffc00f08947 */ /* 0x004fea000383ffff */
[----:B------:R-:W-:Y:S05]  /*a740*/  BRA `(.L_x_159) ;  /* 0xffffff8800587947 */ /* 0x000fea000383ffff */
.L_x_46:
[----:B------:R-:W-:-:S07]  /*a750*/  MOV R0, UR5 ;  /* 0x0000000500007c02 */ /* 0x000fce0008000f00 */
.L_x_160:
[----:B-1----:R1:W2:Y:S02]  /*a760*/  SYNCS.PHASECHK.TRANS64.TRYWAIT P0, [R0+URZ], R3 ;  /* 0x00000003000075a7 */ /* 0x0022a400080011ff */
[----:B--2---:R-:W-:Y:S05]  /*a770*/  @!P0 NANOSLEEP.SYNCS 0x989680 ;  /* 0x009896800000895d */ /* 0x004fea0003900000 */
[----:B------:R-:W2:Y:S02]  /*a780*/  @!P0 SYNCS.PHASECHK.TRANS64 P0, [R0+URZ], R3 ;  /* 0x00000003000085a7 */ /* 0x000ea400080010ff */
[----:B--2---:R-:W-:Y:S05]  /*a790*/  @!P0 BRA `(.L_x_160) ;  /* 0xfffffffc00f08947 */ /* 0x004fea000383ffff */
[----:B------:R-:W-:Y:S05]  /*a7a0*/  BRA `(.L_x_161) ;  /* 0xffffff8800687947 */ /* 0x000fea000383ffff */
.L_x_47:
[----:B------:R-:W-:-:S07]  /*a7b0*/  MOV R0, UR5 ;  /* 0x0000000500007c02 */ /* 0x000fce0008000f00 */
.L_x_162:
[----:B-1----:R1:W2:Y:S02]  /*a7c0*/  SYNCS.PHASECHK.TRANS64.TRYWAIT P0, [R0+URZ], R3 ;  /* 0x00000003000075a7 */ /* 0x0022a400080011ff */
[----:B--2---:R-:W-:Y:S05]  /*a7d0*/  @!P0 NANOSLEEP.SYNCS 0x989680 ;  /* 0x009896800000895d */ /* 0x004fea0003900000 */
[----:B------:R-:W2:Y:S02]  /*a7e0*/  @!P0 SYNCS.PHASECHK.TRANS64 P0, [R0+URZ], R3 ;  /* 0x00000003000085a7 */ /* 0x000ea400080010ff */
[----:B--2---:R-:W-:Y:S05]  /*a7f0*/  @!P0 BRA `(.L_x_162) ;  /* 0xfffffffc00f08947 */ /* 0x004fea000383ffff */
[----:B------:R-:W-:Y:S05]  /*a800*/  BRA `(.L_x_163) ;  /* 0xffffff8800787947 */ /* 0x000fea000383ffff */
.L_x_48:
[----:B------:R-:W-:-:S07]  /*a810*/  MOV R0, UR5 ;  /* 0x0000000500007c02 */ /* 0x000fce0008000f00 */
.L_x_164:
[----:B-1----:R1:W2:Y:S02]  /*a820*/  SYNCS.PHASECHK.TRANS64.TRYWAIT P0, [R0+URZ], R3 ;  /* 0x00000003000075a7 */ /* 0x0022a400080011ff */
[----:B--2---:R-:W-:Y:S05]  /*a830*/  @!P0 NANOSLEEP.SYNCS 0x989680 ;  /* 0x009896800000895d */ /* 0x004fea0003900000 */
[----:B------:R-:W2:Y:S02]  /*a840*/  @!P0 SYNCS.PHASECHK.TRANS64 P0, [R0+URZ], R3 ;  /* 0x00000003000085a7 */ /* 0x000ea400080010ff */
[----:B--2---:R-:W-:Y:S05]  /*a850*/  @!P0 BRA `(.L_x_164) ;  /* 0xfffffffc00f08947 */ /* 0x004fea000383ffff */
[----:B------:R-:W-:Y:S05]  /*a860*/  BRA `(.L_x_165) ;  /* 0xffffff8800887947 */ /* 0x000fea000383ffff */
.L_x_49:
[----:B------:R-:W-:-:S07]  /*a870*/  MOV R0, UR5 ;  /* 0x0000000500007c02 */ /* 0x000fce0008000f00 */
.L_x_166:
[----:B-1----:R1:W2:Y:S02]  /*a880*/  SYNCS.PHASECHK.TRANS64.TRYWAIT P0, [R0+URZ], R3 ;  /* 0x00000003000075a7 */ /* 0x0022a400080011ff */
[----:B--2---:R-:W-:Y:S05]  /*a890*/  @!P0 NANOSLEEP.SYNCS 0x989680 ;  /* 0x009896800000895d */ /* 0x004fea0003900000 */
[----:B------:R-:W2:Y:S02]  /*a8a0*/  @!P0 SYNCS.PHASECHK.TRANS64 P0, [R0+URZ], R3 ;  /* 0x00000003000085a7 */ /* 0x000ea400080010ff */
[----:B--2---:R-:W-:Y:S05]  /*a8b0*/  @!P0 BRA `(.L_x_166) ;  /* 0xfffffffc00f08947 */ /* 0x004fea000383ffff */
[----:B------:R-:W-:Y:S05]  /*a8c0*/  BRA `(.L_x_167) ;  /* 0xffffff8800987947 */ /* 0x000fea000383ffff */
.L_x_50:
[----:B------:R-:W-:-:S07]  /*a8d0*/  MOV R0, UR5 ;  /* 0x0000000500007c02 */ /* 0x000fce0008000f00 */
.L_x_168:
[----:B-1----:R1:W2:Y:S02]  /*a8e0*/  SYNCS.PHASECHK.TRANS64.TRYWAIT P0, [R0+URZ], R3 ;  /* 0x00000003000075a7 */ /* 0x0022a400080011ff */
[----:B--2---:R-:W-:Y:S05]  /*a8f0*/  @!P0 NANOSLEEP.SYNCS 0x989680 ;  /* 0x009896800000895d */ /* 0x004fea0003900000 */
[----:B------:R-:W2:Y:S02]  /*a900*/  @!P0 SYNCS.PHASECHK.TRANS64 P0, [R0+URZ], R3 ;  /* 0x00000003000085a7 */ /* 0x000ea400080010ff */
[----:B--2---:R-:W-:Y:S05]  /*a910*/  @!P0 BRA `(.L_x_168) ;  /* 0xfffffffc00f08947 */ /* 0x004fea000383ffff */
[----:B------:R-:W-:Y:S05]  /*a920*/  BRA `(.L_x_169) ;  /* 0xffffff8800a87947 */ /* 0x000fea000383ffff */
.L_x_51:
[----:B------:R-:W-:-:S07]  /*a930*/  MOV R0, UR5 ;  /* 0x0000000500007c02 */ /* 0x000fce0008000f00 */
.L_x_170:
[----:B-1----:R1:W2:Y:S02]  /*a940*/  SYNCS.PHASECHK.TRANS64.TRYWAIT P0, [R0+URZ], R3 ;  /* 0x00000003000075a7 */ /* 0x0022a400080011ff */
[----:B--2---:R-:W-:Y:S05]  /*a950*/  @!P0 NANOSLEEP.SYNCS 0x989680 ;  /* 0x009896800000895d */ /* 0x004fea0003900000 */
[----:B------:R-:W2:Y:S02]  /*a960*/  @!P0 SYNCS.PHASECHK.TRANS64 P0, [R0+URZ], R3 ;  /* 0x00000003000085a7 */ /* 0x000ea400080010ff */
[----:B--2---:R-:W-:Y:S05]  /*a970*/  @!P0 BRA `(.L_x_170) ;  /* 0xfffffffc00f08947 */ /* 0x004fea000383ffff */
[----:B------:R-:W-:Y:S05]  /*a980*/  BRA `(.L_x_171) ;  /* 0xffffff8800b87947 */ /* 0x000fea000383ffff */
.L_x_52:
[----:B------:R-:W-:-:S07]  /*a990*/  MOV R0, UR5 ;  /* 0x0000000500007c02 */ /* 0x000fce0008000f00 */
.L_x_172:
[----:B-1----:R1:W2:Y:S02]  /*a9a0*/  SYNCS.PHASECHK.TRANS64.TRYWAIT P0, [R0+URZ], R3 ;  /* 0x00000003000075a7 */ /* 0x0022a400080011ff */
[----:B--2---:R-:W-:Y:S05]  /*a9b0*/  @!P0 NANOSLEEP.SYNCS 0x989680 ;  /* 0x009896800000895d */ /* 0x004fea0003900000 */
[----:B------:R-:W2:Y:S02]  /*a9c0*/  @!P0 SYNCS.PHASECHK.TRANS64 P0, [R0+URZ], R3 ;  /* 0x00000003000085a7 */ /* 0x000ea400080010ff */
[----:B--2---:R-:W-:Y:S05]  /*a9d0*/  @!P0 BRA `(.L_x_172) ;  /* 0xfffffffc00f08947 */ /* 0x004fea000383ffff */
[----:B------:R-:W-:Y:S05]  /*a9e0*/  BRA `(.L_x_173) ;  /* 0xffffff8800c87947 */ /* 0x000fea000383ffff */
.L_x_53:
[----:B------:R-:W-:-:S07]  /*a9f0*/  MOV R0, UR5 ;  /* 0x0000000500007c02 */ /* 0x000fce0008000f00 */
.L_x_174:
[----:B-1----:R1:W2:Y:S02]  /*aa00*/  SYNCS.PHASECHK.TRANS64.TRYWAIT P0, [R0+URZ], R3 ;  /* 0x00000003000075a7 */ /* 0x0022a400080011ff */
[----:B--2---:R-:W-:Y:S05]  /*aa10*/  @!P0 NANOSLEEP.SYNCS 0x989680 ;  /* 0x009896800000895d */ /* 0x004fea0003900000 */
[----:B------:R-:W2:Y:S02]  /*aa20*/  @!P0 SYNCS.PHASECHK.TRANS64 P0, [R0+URZ], R3 ;  /* 0x00000003000085a7 */ /* 0x000ea400080010ff */
[----:B--2---:R-:W-:Y:S05]  /*aa30*/  @!P0 BRA `(.L_x_174) ;  /* 0xfffffffc00f08947 */ /* 0x004fea000383ffff */
[----:B------:R-:W-:Y:S05]  /*aa40*/  BRA `(.L_x_175) ;  /* 0xffffff8800d87947 */ /* 0x000fea000383ffff */
.L_x_54:
[----:B------:R-:W-:-:S07]  /*aa50*/  MOV R0, UR5 ;  /* 0x0000000500007c02 */ /* 0x000fce0008000f00 */
.L_x_176:
[----:B-1----:R1:W2:Y:S02]  /*aa60*/  SYNCS.PHASECHK.TRANS64.TRYWAIT P0, [R0+URZ], R3 ;  /* 0x00000003000075a7 */ /* 0x0022a400080011ff */
[----:B--2---:R-:W-:Y:S05]  /*aa70*/  @!P0 NANOSLEEP.SYNCS 0x989680 ;  /* 0x009896800000895d */ /* 0x004fea0003900000 */
[----:B------:R-:W2:Y:S02]  /*aa80*/  @!P0 SYNCS.PHASECHK.TRANS64 P0, [R0+URZ], R3 ;  /* 0x00000003000085a7 */ /* 0x000ea400080010ff */
[----:B--2---:R-:W-:Y:S05]  /*aa90*/  @!P0 BRA `(.L_x_176) ;  /* 0xfffffffc00f08947 */ /* 0x004fea000383ffff */
[----:B------:R-:W-:Y:S05]  /*aaa0*/  BRA `(.L_x_177) ;  /* 0xffffff8800e87947 */ /* 0x000fea000383ffff */
.L_x_55:
[----:B------:R-:W-:-:S07]  /*aab0*/  MOV R0, UR5 ;  /* 0x0000000500007c02 */ /* 0x000fce0008000f00 */
.L_x_178:
[----:B-1----:R1:W2:Y:S02]  /*aac0*/  SYNCS.PHASECHK.TRANS64.TRYWAIT P0, [R0+URZ], R3 ;  /* 0x00000003000075a7 */ /* 0x0022a400080011ff */
[----:B--2---:R-:W-:Y:S05]  /*aad0*/  @!P0 NANOSLEEP.SYNCS 0x989680 ;  /* 0x009896800000895d */ /* 0x004fea0003900000 */
[----:B------:R-:W2:Y:S02]  /*aae0*/  @!P0 SYNCS.PHASECHK.TRANS64 P0, [R0+URZ], R3 ;  /* 0x00000003000085a7 */ /* 0x000ea400080010ff */
[----:B--2---:R-:W-:Y:S05]  /*aaf0*/  @!P0 BRA `(.L_x_178) ;  /* 0xfffffffc00f08947 */ /* 0x004fea000383ffff */
[----:B------:R-:W-:Y:S05]  /*ab00*/  BRA `(.L_x_179) ;  /* 0xffffff8800f87947 */ /* 0x000fea000383ffff */
.L_x_56:
[----:B------:R-:W-:-:S07]  /*ab10*/  MOV R0, UR5 ;  /* 0x0000000500007c02 */ /* 0x000fce0008000f00 */
.L_x_180:
[----:B-1----:R1:W2:Y:S02]  /*ab20*/  SYNCS.PHASECHK.TRANS64.TRYWAIT P0, [R0+URZ], R3 ;  /* 0x00000003000075a7 */ /* 0x0022a400080011ff */
[----:B--2---:R-:W-:Y:S05]  /*ab30*/  @!P0 NANOSLEEP.SYNCS 0x989680 ;  /* 0x009896800000895d */ /* 0x004fea0003900000 */
[----:B------:R-:W2:Y:S02]  /*ab40*/  @!P0 SYNCS.PHASECHK.TRANS64 P0, [R0+URZ], R3 ;  /* 0x00000003000085a7 */ /* 0x000ea400080010ff */
[----:B--2---:R-:W-:Y:S05]  /*ab50*/  @!P0 BRA `(.L_x_180) ;  /* 0xfffffffc00f08947 */ /* 0x004fea000383ffff */
[----:B------:R-:W-:Y:S05]  /*ab60*/  BRA `(.L_x_181) ;  /* 0xffffff8c00087947 */ /* 0x000fea000383ffff */
.L_x_57:
[----:B------:R-:W-:-:S07]  /*ab70*/  MOV R0, UR5 ;  /* 0x0000000500007c02 */ /* 0x000fce0008000f00 */
.L_x_182:
[----:B-1----:R1:W2:Y:S02]  /*ab80*/  SYNCS.PHASECHK.TRANS64.TRYWAIT P0, [R0+URZ], R3 ;  /* 0x00000003000075a7 */ /* 0x0022a400080011ff */
[----:B--2---:R-:W-:Y:S05]  /*ab90*/  @!P0 NANOSLEEP.SYNCS 0x989680 ;  /* 0x009896800000895d */ /* 0x004fea0003900000 */
[----:B------:R-:W2:Y:S02]  /*aba0*/  @!P0 SYNCS.PHASECHK.TRANS64 P0, [R0+URZ], R3 ;  /* 0x00000003000085a7 */ /* 0x000ea400080010ff */
[----:B--2---:R-:W-:Y:S05]  /*abb0*/  @!P0 BRA `(.L_x_182) ;  /* 0xfffffffc00f08947 */ /* 0x004fea000383ffff */
[----:B------:R-:W-:Y:S05]  /*abc0*/  BRA `(.L_x_183) ;  /* 0xffffff8c00187947 */ /* 0x000fea000383ffff */
.L_x_58:
[----:B------:R-:W-:-:S07]  /*abd0*/  MOV R0, UR5 ;  /* 0x0000000500007c02 */ /* 0x000fce0008000f00 */
.L_x_184:
[----:B-1----:R1:W2:Y:S02]  /*abe0*/  SYNCS.PHASECHK.TRANS64.TRYWAIT P0, [R0+URZ], R3 ;  /* 0x00000003000075a7 */ /* 0x0022a400080011ff */
[----:B--2---:R-:W-:Y:S05]  /*abf0*/  @!P0 NANOSLEEP.SYNCS 0x989680 ;  /* 0x009896800000895d */ /* 0x004fea0003900000 */
[----:B------:R-:W2:Y:S02]  /*ac00*/  @!P0 SYNCS.PHASECHK.TRANS64 P0, [R0+URZ], R3 ;  /* 0x00000003000085a7 */ /* 0x000ea400080010ff */
[----:B--2---:R-:W-:Y:S05]  /*ac10*/  @!P0 BRA `(.L_x_184) ;  /* 0xfffffffc00f08947 */ /* 0x004fea000383ffff */
[----:B------:R-:W-:Y:S05]  /*ac20*/  BRA `(.L_x_185) ;  /* 0xffffff8c00287947 */ /* 0x000fea000383ffff */
.L_x_59:
[----:B------:R-:W-:-:S07]  /*ac30*/  MOV R0, UR5 ;  /* 0x0000000500007c02 */ /* 0x000fce0008000f00 */
.L_x_186:
[----:B-1----:R1:W2:Y:S02]  /*ac40*/  SYNCS.PHASECHK.TRANS64.TRYWAIT P0, [R0+URZ], R3 ;  /* 0x00000003000075a7 */ /* 0x0022a400080011ff */
[----:B--2---:R-:W-:Y:S05]  /*ac50*/  @!P0 NANOSLEEP.SYNCS 0x989680 ;  /* 0x009896800000895d */ /* 0x004fea0003900000 */
[----:B------:R-:W2:Y:S02]  /*ac60*/  @!P0 SYNCS.PHASECHK.TRANS64 P0, [R0+URZ], R3 ;  /* 0x00000003000085a7 */ /* 0x000ea400080010ff */
[----:B--2---:R-:W-:Y:S05]  /*ac70*/  @!P0 BRA `(.L_x_186) ;  /* 0xfffffffc00f08947 */ /* 0x004fea000383ffff */
[----:B------:R-:W-:Y:S05]  /*ac80*/  BRA `(.L_x_187) ;  /* 0xffffff8c00387947 */ /* 0x000fea000383ffff */
.L_x_60:
[----:B------:R-:W-:-:S07]  /*ac90*/  MOV R0, UR5 ;  /* 0x0000000500007c02 */ /* 0x000fce0008000f00 */
.L_x_188:
[----:B-1----:R1:W2:Y:S02]  /*aca0*/  SYNCS.PHASECHK.TRANS64.TRYWAIT P0, [R0+URZ], R3 ;  /* 0x00000003000075a7 */ /* 0x0022a400080011ff */
[----:B--2---:R-:W-:Y:S05]  /*acb0*/  @!P0 NANOSLEEP.SYNCS 0x989680 ;  /* 0x009896800000895d */ /* 0x004fea0003900000 */
[----:B------:R-:W2:Y:S02]  /*acc0*/  @!P0 SYNCS.PHASECHK.TRANS64 P0, [R0+URZ], R3 ;  /* 0x00000003000085a7 */ /* 0x000ea400080010ff */
[----:B--2---:R-:W-:Y:S05]  /*acd0*/  @!P0 BRA `(.L_x_188) ;  /* 0xfffffffc00f08947 */ /* 0x004fea000383ffff */
[----:B------:R-:W-:Y:S05]  /*ace0*/  BRA `(.L_x_189) ;  /* 0xffffff8c00487947 */ /* 0x000fea000383ffff */
.L_x_61:
[----:B------:R-:W-:-:S07]  /*acf0*/  MOV R0, UR5 ;  /* 0x0000000500007c02 */ /* 0x000fce0008000f00 */
.L_x_190:
[----:B-1----:R1:W2:Y:S02]  /*ad00*/  SYNCS.PHASECHK.TRANS64.TRYWAIT P0, [R0+URZ], R3 ;  /* 0x00000003000075a7 */ /* 0x0022a400080011ff */
[----:B--2---:R-:W-:Y:S05]  /*ad10*/  @!P0 NANOSLEEP.SYNCS 0x989680 ;  /* 0x009896800000895d */ /* 0x004fea0003900000 */
[----:B------:R-:W2:Y:S02]  /*ad20*/  @!P0 SYNCS.PHASECHK.TRANS64 P0, [R0+URZ], R3 ;  /* 0x00000003000085a7 */ /* 0x000ea400080010ff */
[----:B--2---:R-:W-:Y:S05]  /*ad30*/  @!P0 BRA `(.L_x_190) ;  /* 0xfffffffc00f08947 */ /* 0x004fea000383ffff */
[----:B------:R-:W-:Y:S05]  /*ad40*/  BRA `(.L_x_191) ;  /* 0xffffff8c00587947 */ /* 0x000fea000383ffff */
.L_x_62:
[----:B------:R-:W-:-:S07]  /*ad50*/  MOV R0, UR5 ;  /* 0x0000000500007c02 */ /* 0x000fce0008000f00 */
.L_x_192:
[----:B-1----:R1:W2:Y:S02]  /*ad60*/  SYNCS.PHASECHK.TRANS64.TRYWAIT P0, [R0+URZ], R3 ;  /* 0x00000003000075a7 */ /* 0x0022a400080011ff */
[----:B--2---:R-:W-:Y:S05]  /*ad70*/  @!P0 NANOSLEEP.SYNCS 0x989680 ;  /* 0x009896800000895d */ /* 0x004fea0003900000 */
[----:B------:R-:W2:Y:S02]  /*ad80*/  @!P0 SYNCS.PHASECHK.TRANS64 P0, [R0+URZ], R3 ;  /* 0x00000003000085a7 */ /* 0x000ea400080010ff */
[----:B--2---:R-:W-:Y:S05]  /*ad90*/  @!P0 BRA `(.L_x_192) ;  /* 0xfffffffc00f08947 */ /* 0x004fea000383ffff */
[----:B------:R-:W-:Y:S05]  /*ada0*/  BRA `(.L_x_193) ;  /* 0xffffff8c00687947 */ /* 0x000fea000383ffff */
.L_x_63:
[----:B------:R-:W-:-:S07]  /*adb0*/  MOV R0, UR5 ;  /* 0x0000000500007c02 */ /* 0x000fce0008000f00 */
.L_x_194:
[----:B-1----:R1:W2:Y:S02]  /*adc0*/  SYNCS.PHASECHK.TRANS64.TRYWAIT P0, [R0+URZ], R3 ;  /* 0x00000003000075a7 */ /* 0x0022a400080011ff */
[----:B--2---:R-:W-:Y:S05]  /*add0*/  @!P0 NANOSLEEP.SYNCS 0x989680 ;  /* 0x009896800000895d */ /* 0x004fea0003900000 */
[----:B------:R-:W2:Y:S02]  /*ade0*/  @!P0 SYNCS.PHASECHK.TRANS64 P0, [R0+URZ], R3 ;  /* 0x00000003000085a7 */ /* 0x000ea400080010ff */
[----:B--2---:R-:W-:Y:S05]  /*adf0*/  @!P0 BRA `(.L_x_194) ;  /* 0xfffffffc00f08947 */ /* 0x004fea000383ffff */
[----:B------:R-:W-:Y:S05]  /*ae00*/  BRA `(.L_x_195) ;  /* 0xffffff8c00787947 */ /* 0x000fea000383ffff */
.L_x_64:
[----:B------:R-:W-:-:S07]  /*ae10*/  MOV R0, UR5 ;  /* 0x0000000500007c02 */ /* 0x000fce0008000f00 */
.L_x_196:
[----:B-1----:R1:W2:Y:S02]  /*ae20*/  SYNCS.PHASECHK.TRANS64.TRYWAIT P0, [R0+URZ], R3 ;  /* 0x00000003000075a7 */ /* 0x0022a400080011ff */
[----:B--2---:R-:W-:Y:S05]  /*ae30*/  @!P0 NANOSLEEP.SYNCS 0x989680 ;  /* 0x009896800000895d */ /* 0x004fea0003900000 */
[----:B------:R-:W2:Y:S02]  /*ae40*/  @!P0 SYNCS.PHASECHK.TRANS64 P0, [R0+URZ], R3 ;  /* 0x00000003000085a7 */ /* 0x000ea400080010ff */
[----:B--2---:R-:W-:Y:S05]  /*ae50*/  @!P0 BRA `(.L_x_196) ;  /* 0xfffffffc00f08947 */ /* 0x004fea000383ffff */
[----:B------:R-:W-:Y:S05]  /*ae60*/  BRA `(.L_x_197) ;  /* 0xffffff8c00887947 */ /* 0x000fea000383ffff */
.L_x_65:
[----:B------:R-:W-:-:S07]  /*ae70*/  MOV R0, UR5 ;  /* 0x0000000500007c02 */ /* 0x000fce0008000f00 */
.L_x_198:
[----:B-1----:R1:W2:Y:S02]  /*ae80*/  SYNCS.PHASECHK.TRANS64.TRYWAIT P0, [R0+URZ], R3 ;  /* 0x00000003000075a7 */ /* 0x0022a400080011ff */
[----:B--2---:R-:W-:Y:S05]  /*ae90*/  @!P0 NANOSLEEP.SYNCS 0x989680 ;  /* 0x009896800000895d */ /* 0x004fea0003900000 */
[----:B------:R-:W2:Y:S02]  /*aea0*/  @!P0 SYNCS.PHASECHK.TRANS64 P0, [R0+URZ], R3 ;  /* 0x00000003000085a7 */ /* 0x000ea400080010ff */
[----:B--2---:R-:W-:Y:S05]  /*aeb0*/  @!P0 BRA `(.L_x_198) ;  /* 0xfffffffc00f08947 */ /* 0x004fea000383ffff */
[----:B------:R-:W-:Y:S05]  /*aec0*/  BRA `(.L_x_199) ;  /* 0xffffff8c00987947 */ /* 0x000fea000383ffff */
.L_x_66:
[----:B------:R-:W-:-:S07]  /*aed0*/  MOV R0, UR5 ;  /* 0x0000000500007c02 */ /* 0x000fce0008000f00 */
.L_x_200:
[----:B-1----:R1:W2:Y:S02]  /*aee0*/  SYNCS.PHASECHK.TRANS64.TRYWAIT P0, [R0+URZ], R3 ;  /* 0x00000003000075a7 */ /* 0x0022a400080011ff */
[----:B--2---:R-:W-:Y:S05]  /*aef0*/  @!P0 NANOSLEEP.SYNCS 0x989680 ;  /* 0x009896800000895d */ /* 0x004fea0003900000 */
[----:B------:R-:W2:Y:S02]  /*af00*/  @!P0 SYNCS.PHASECHK.TRANS64 P0, [R0+URZ], R3 ;  /* 0x00000003000085a7 */ /* 0x000ea400080010ff */
[----:B--2---:R-:W-:Y:S05]  /*af10*/  @!P0 BRA `(.L_x_200) ;  /* 0xfffffffc00f08947 */ /* 0x004fea000383ffff */
[----:B------:R-:W-:Y:S05]  /*af20*/  BRA `(.L_x_201) ;  /* 0xffffff8c00a87947 */ /* 0x000fea000383ffff */
.L_x_67:
[----:B------:R-:W-:-:S07]  /*af30*/  MOV R0, UR5 ;  /* 0x0000000500007c02 */ /* 0x000fce0008000f00 */
.L_x_202:
[----:B-1----:R1:W2:Y:S02]  /*af40*/  SYNCS.PHASECHK.TRANS64.TRYWAIT P0, [R0+URZ], R3 ;  /* 0x00000003000075a7 */ /* 0x0022a400080011ff */
[----:B--2---:R-:W-:Y:S05]  /*af50*/  @!P0 NANOSLEEP.SYNCS 0x989680 ;  /* 0x009896800000895d */ /* 0x004fea0003900000 */
[----:B------:R-:W2:Y:S02]  /*af60*/  @!P0 SYNCS.PHASECHK.TRANS64 P0, [R0+URZ], R3 ;  /* 0x00000003000085a7 */ /* 0x000ea400080010ff */
[----:B--2---:R-:W-:Y:S05]  /*af70*/  @!P0 BRA `(.L_x_202) ;  /* 0xfffffffc00f08947 */ /* 0x004fea000383ffff */
[----:B------:R-:W-:Y:S05]  /*af80*/  BRA `(.L_x_203) ;  /* 0xffffff8c00b87947 */ /* 0x000fea000383ffff */
.L_x_68:
[----:B------:R-:W-:-:S07]  /*af90*/  MOV R0, UR5 ;  /* 0x0000000500007c02 */ /* 0x000fce0008000f00 */
.L_x_204:
[----:B-1----:R1:W2:Y:S02]  /*afa0*/  SYNCS.PHASECHK.TRANS64.TRYWAIT P0, [R0+URZ], R3 ;  /* 0x00000003000075a7 */ /* 0x0022a400080011ff */
[----:B--2---:R-:W-:Y:S05]  /*afb0*/  @!P0 NANOSLEEP.SYNCS 0x989680 ;  /* 0x009896800000895d */ /* 0x004fea0003900000 */
[----:B------:R-:W2:Y:S02]  /*afc0*/  @!P0 SYNCS.PHASECHK.TRANS64 P0, [R0+URZ], R3 ;  /* 0x00000003000085a7 */ /* 0x000ea400080010ff */
[----:B--2---:R-:W-:Y:S05]  /*afd0*/  @!P0 BRA `(.L_x_204) ;  /* 0xfffffffc00f08947 */ /* 0x004fea000383ffff */
[----:B------:R-:W-:Y:S05]  /*afe0*/  BRA `(.L_x_205) ;  /* 0xffffff8c00c87947 */ /* 0x000fea000383ffff */
.L_x_69:
[----:B------:R-:W-:-:S07]  /*aff0*/  MOV R0, UR5 ;  /* 0x0000000500007c02 */ /* 0x000fce0008000f00 */
.L_x_206:
[----:B-1----:R1:W2:Y:S02]  /*b000*/  SYNCS.PHASECHK.TRANS64.TRYWAIT P0, [R0+URZ], R3 ;  /* 0x00000003000075a7 */ /* 0x0022a400080011ff */
[----:B--2---:R-:W-:Y:S05]  /*b010*/  @!P0 NANOSLEEP.SYNCS 0x989680 ;  /* 0x009896800000895d */ /* 0x004fea0003900000 */
[----:B------:R-:W2:Y:S02]  /*b020*/  @!P0 SYNCS.PHASECHK.TRANS64 P0, [R0+URZ], R3 ;  /* 0x00000003000085a7 */ /* 0x000ea400080010ff */
[----:B--2---:R-:W-:Y:S05]  /*b030*/  @!P0 BRA `(.L_x_206) ;  /* 0xfffffffc00f08947 */ /* 0x004fea000383ffff */
[----:B------:R-:W-:Y:S05]  /*b040*/  BRA `(.L_x_207) ;  /* 0xffffff8c00d87947 */ /* 0x000fea000383ffff */
.L_x_70:
[----:B------:R-:W-:-:S07]  /*b050*/  MOV R0, UR5 ;  /* 0x0000000500007c02 */ /* 0x000fce0008000f00 */
.L_x_208:
[----:B-1----:R1:W2:Y:S02]  /*b060*/  SYNCS.PHASECHK.TRANS64.TRYWAIT P0, [R0+URZ], R3 ;  /* 0x00000003000075a7 */ /* 0x0022a400080011ff */
[----:B--2---:R-:W-:Y:S05]  /*b070*/  @!P0 NANOSLEEP.SYNCS 0x989680 ;  /* 0x009896800000895d */ /* 0x004fea0003900000 */
[----:B------:R-:W2:Y:S02]  /*b080*/  @!P0 SYNCS.PHASECHK.TRANS64 P0, [R0+URZ], R3 ;  /* 0x00000003000085a7 */ /* 0x000ea400080010ff */
[----:B--2---:R-:W-:Y:S05]  /*b090*/  @!P0 BRA `(.L_x_208) ;  /* 0xfffffffc00f08947 */ /* 0x004fea000383ffff */
[----:B------:R-:W-:Y:S05]  /*b0a0*/  BRA `(.L_x_209) ;  /* 0xffffff8c00e87947 */ /* 0x000fea000383ffff */
.L_x_71:
[----:B------:R-:W-:-:S07]  /*b0b0*/  MOV R0, UR5 ;  /* 0x0000000500007c02 */ /* 0x000fce0008000f00 */
.L_x_210:
[----:B-1----:R1:W2:Y:S02]  /*b0c0*/  SYNCS.PHASECHK.TRANS64.TRYWAIT P0, [R0+URZ], R3 ;  /* 0x00000003000075a7 */ /* 0x0022a400080011ff */
[----:B--2---:R-:W-:Y:S05]  /*b0d0*/  @!P0 NANOSLEEP.SYNCS 0x989680 ;  /* 0x009896800000895d */ /* 0x004fea0003900000 */
[----:B------:R-:W2:Y:S02]  /*b0e0*/  @!P0 SYNCS.PHASECHK.TRANS64 P0, [R0+URZ], R3 ;  /* 0x00000003000085a7 */ /* 0x000ea400080010ff */
[----:B--2---:R-:W-:Y:S05]  /*b0f0*/  @!P0 BRA `(.L_x_210) ;  /* 0xfffffffc00f08947 */ /* 0x004fea000383ffff */
[----:B------:R-:W-:Y:S05]  /*b100*/  BRA `(.L_x_211) ;  /* 0xffffff8c00f87947 */ /* 0x000fea000383ffff */
.L_x_74:
[----:B------:R-:W-:-:S07]  /*b110*/  MOV R4, UR4 ;  /* 0x0000000400047c02 */ /* 0x000fce0008000f00 */
.L_x_212:
[----:B--2---:R2:W3:Y:S02]  /*b120*/  SYNCS.PHASECHK.TRANS64.TRYWAIT P1, [R4+URZ+0x238], R7 ;  /* 0x00023807040075a7 */ /* 0x0044e400080211ff */
[----:B---3--:R-:W-:Y:S05]  /*b130*/  @!P1 NANOSLEEP.SYNCS 0x989680 ;  /* 0x009896800000995d */ /* 0x008fea0003900000 */
[----:B------:R-:W3:Y:S02]  /*b140*/  @!P1 SYNCS.PHASECHK.TRANS64 P1, [R4+URZ+0x238], R7 ;  /* 0x00023807040095a7 */ /* 0x000ee400080210ff */
[----:B---3--:R-:W-:Y:S05]  /*b150*/  @!P1 BRA `(.L_x_212) ;  /* 0xfffffffc00f09947 */ /* 0x008fea000383ffff */
[----:B------:R-:W-:Y:S05]  /*b160*/  BRA `(.L_x_213) ;  /* 0xffffff9000607947 */ /* 0x000fea000383ffff */
.L_x_75:
[----:B--2---:R-:W-:-:S07]  /*b170*/  MOV R4, UR4 ;  /* 0x0000000400047c02 */ /* 0x004fce0008000f00 */
.L_x_214:
[----:B--2---:R2:W3:Y:S02]  /*b180*/  SYNCS.PHASECHK.TRANS64.TRYWAIT P1, [R4+URZ+0x230], R5 ;  /* 0x00023005040075a7 */ /* 0x0044e400080211ff */
[----:B---3--:R-:W-:Y:S05]  /*b190*/  @!P1 NANOSLEEP.SYNCS 0x989680 ;  /* 0x009896800000995d */ /* 0x008fea0003900000 */
[----:B------:R-:W3:Y:S02]  /*b1a0*/  @!P1 SYNCS.PHASECHK.TRANS64 P1, [R4+URZ+0x230], R5 ;  /* 0x00023005040095a7 */ /* 0x000ee400080210ff */
[----:B---3--:R-:W-:Y:S05]  /*b1b0*/  @!P1 BRA `(.L_x_214) ;  /* 0xfffffffc00f09947 */ /* 0x008fea000383ffff */
[----:B------:R-:W-:Y:S05]  /*b1c0*/  BRA `(.L_x_215) ;  /* 0xffffff9000687947 */ /* 0x000fea000383ffff */
.L_x_85:
[----:B--2---:R-:W-:-:S04]  /*b1d0*/  MOV R5, UR5 ;  /* 0x0000000500057c02 */ /* 0x004fc80008000f00 */
[----:B------:R2:W3:Y:S03]  /*b1e0*/  SYNCS.PHASECHK.TRANS64.TRYWAIT P0, [R5+URZ+0x8], R6 ;  /* 0x00000806050075a7 */ /* 0x0004e600080011ff */
[----:B---3--:R-:W-:Y:S05]  /*b1f0*/  @!P0 NANOSLEEP.SYNCS 0x989680 ;  /* 0x009896800000895d */ /* 0x008fea0003900000 */
[----:B------:R-:W3:Y:S02]  /*b200*/  @!P0 SYNCS.PHASECHK.TRANS64 P0, [R5+URZ+0x8], R6 ;  /* 0x00000806050085a7 */ /* 0x000ee400080010ff */
[----:B---3--:R-:W-:Y:S05]  /*b210*/  @!P0 BRA `(.L_x_85) ;  /* 0xfffffffc00ec8947 */ /* 0x008fea000383ffff */
[----:B------:R-:W-:Y:S05]  /*b220*/  BRA `(.L_x_84) ;  /* 0xffffff9400307947 */ /* 0x000fea000383ffff */
.L_x_87:
[----:B------:R-:W-:Y:S01]  /*b230*/  BSSY B0, `(.L_x_216) ;  /* 0x0000006000007945 */ /* 0x000fe20003800000 */
[----:B------:R-:W-:-:S07]  /*b240*/  MOV R15, 0xffffffff ;  /* 0xffffffff000f7802 */ /* 0x000fce0000000f00 */
[----:B-12--5:R-:W-:Y:S05]  /*b250*/  WARPSYNC.COLLECTIVE R15, `(.L_x_217) ;  /* 0x000000000f0c7348 */ /* 0x026fea0003c00000 */
[----:B------:R-:W-:Y:S02]  /*b260*/  ELECT P6, UR79, PT ;  /* 0x00000000004f782f */ /* 0x000fe400038c0000 */
[----:B------:R-:W-:Y:S01]  /*b270*/  MOV R14, UR79 ;  /* 0x0000004f000e7c02 */ /* 0x000fe20008000f00 */
[----:B-12--5:R-:W-:Y:S10]  /*b280*/  ENDCOLLECTIVE ;  /* 0x000000000000791b */ /* 0x026ff40003800000 */
.L_x_217:
[----:B------:R-:W-:Y:S05]  /*b290*/  BSYNC B0 ;  /* 0x0000000000007941 */ /* 0x000fea0003800000 */
.L_x_216:
[----:B------:R-:W-:Y:S05]  /*b2a0*/  BRA `(.L_x_218) ;  /* 0xffffff9400607947 */ /* 0x000fea000383ffff */
.L_x_89:
[----:B--2---:R-:W-:-:S04]  /*b2b0*/  MOV R3, UR5 ;  /* 0x0000000500037c02 */ /* 0x004fc80008000f00 */
[----:B------:R2:W3:Y:S03]  /*b2c0*/  SYNCS.PHASECHK.TRANS64.TRYWAIT P0, [R3+URZ+0x8], R4 ;  /* 0x00000804030075a7 */ /* 0x0004e600080011ff */
[----:B---3--:R-:W-:Y:S05]  /*b2d0*/  @!P0 NANOSLEEP.SYNCS 0x989680 ;  /* 0x009896800000895d */ /* 0x008fea0003900000 */
[----:B------:R-:W3:Y:S02]  /*b2e0*/  @!P0 SYNCS.PHASECHK.TRANS64 P0, [R3+URZ+0x8], R4 ;  /* 0x00000804030085a7 */ /* 0x000ee400080010ff */
[----:B---3--:R-:W-:Y:S05]  /*b2f0*/  @!P0 BRA `(.L_x_89) ;  /* 0xfffffffc00ec8947 */ /* 0x008fea000383ffff */
[----:B------:R-:W-:Y:S05]  /*b300*/  BRA `(.L_x_88) ;  /* 0xffffff9400647947 */ /* 0x000fea000383ffff */
.L_x_90:
[----:B------:R-:W-:-:S07]  /*b310*/  MOV R4, UR14 ;  /* 0x0000000e00047c02 */ /* 0x000fce0008000f00 */
.L_x_219:
[----:B-1----:R1:W2:Y:S02]  /*b320*/  SYNCS.PHASECHK.TRANS64.TRYWAIT P0, [R4+URZ+0x230], R5 ;  /* 0x00023005040075a7 */ /* 0x0022a400080011ff */
[----:B--2---:R-:W-:Y:S05]  /*b330*/  @!P0 NANOSLEEP.SYNCS 0x989680 ;  /* 0x009896800000895d */ /* 0x004fea0003900000 */
[----:B------:R-:W2:Y:S02]  /*b340*/  @!P0 SYNCS.PHASECHK.TRANS64 P0, [R4+URZ+0x230], R5 ;  /* 0x00023005040085a7 */ /* 0x000ea400080010ff */
[----:B--2---:R-:W-:Y:S05]  /*b350*/  @!P0 BRA `(.L_x_219) ;  /* 0xfffffffc00f08947 */ /* 0x004fea000383ffff */
[----:B------:R-:W-:Y:S05]  /*b360*/  BRA `(.L_x_220) ;  /* 0xffffff9800487947 */ /* 0x000fea000383ffff */
.L_x_92:
[----:B------:R-:W-:-:S07]  /*b370*/  MOV R4, UR19 ;  /* 0x0000001300047c02 */ /* 0x000fce0008000f00 */
.L_x_221:
[----:B-1----:R1:W2:Y:S02]  /*b380*/  SYNCS.PHASECHK.TRANS64.TRYWAIT P0, [R4+URZ+0x250], R5 ;  /* 0x00025005040075a7 */ /* 0x0022a400080011ff */
[----:B--2---:R-:W-:Y:S05]  /*b390*/  @!P0 NANOSLEEP.SYNCS 0x989680 ;  /* 0x009896800000895d */ /* 0x004fea0003900000 */
[----:B------:R-:W2:Y:S02]  /*b3a0*/  @!P0 SYNCS.PHASECHK.TRANS64 P0, [R4+URZ+0x250], R5 ;  /* 0x00025005040085a7 */ /* 0x000ea400080010ff */
[----:B--2---:R-:W-:Y:S05]  /*b3b0*/  @!P0 BRA `(.L_x_221) ;  /* 0xfffffffc00f08947 */ /* 0x004fea000383ffff */
[----:B------:R-:W-:Y:S05]  /*b3c0*/  BRA `(.L_x_91) ;  /* 0xffffff9800687947 */ /* 0x000fea000383ffff */
.L_x_96:
[----:B-1----:R-:W-:Y:S07]  /*b3d0*/  MOV R4, UR11 ;  /* 0x0000000b00047c02 */ /* 0x002fee0008000f00 */
.L_x_222:
[----:B-1----:R1:W2:Y:S02]  /*b3e0*/  SYNCS.PHASECHK.TRANS64.TRYWAIT P0, [R4+URZ], R7 ;  /* 0x00000007040075a7 */ /* 0x0022a400080011ff */
[----:B--2---:R-:W-:Y:S05]  /*b3f0*/  @!P0 NANOSLEEP.SYNCS 0x989680 ;  /* 0x009896800000895d */ /* 0x004fea0003900000 */
[----:B------:R-:W2:Y:S02]  /*b400*/  @!P0 SYNCS.PHASECHK.TRANS64 P0, [R4+URZ], R7 ;  /* 0x00000007040085a7 */ /* 0x000ea400080010ff */
[----:B--2---:R-:W-:Y:S05]  /*b410*/  @!P0 BRA `(.L_x_222) ;  /* 0xfffffffc00f08947 */ /* 0x004fea000383ffff */
[----:B------:R-:W-:Y:S05]  /*b420*/  BRA `(.L_x_95) ;  /* 0xffffff98008c7947 */ /* 0x000fea000383ffff */
.L_x_100:
[----:B--2---:R-:W-:-:S07]  /*b430*/  MOV R0, UR4 ;  /* 0x0000000400007c02 */ /* 0x004fce0008000f00 */
.L_x_223:
[----:B-1----:R1:W2:Y:S02]  /*b440*/  SYNCS.PHASECHK.TRANS64.TRYWAIT P0, [R0+URZ], R5 ;  /* 0x00000005000075a7 */ /* 0x0022a400080011ff */
[----:B--2---:R-:W-:Y:S05]  /*b450*/  @!P0 NANOSLEEP.SYNCS 0x989680 ;  /* 0x009896800000895d */ /* 0x004fea0003900000 */
[----:B------:R-:W2:Y:S02]  /*b460*/  @!P0 SYNCS.PHASECHK.TRANS64 P0, [R0+URZ], R5 ;  /* 0x00000005000085a7 */ /* 0x000ea400080010ff */
[----:B--2---:R-:W-:Y:S05]  /*b470*/  @!P0 BRA `(.L_x_223) ;  /* 0xfffffffc00f08947 */ /* 0x004fea000383ffff */
[----:B------:R-:W-:Y:S05]  /*b480*/  BRA `(.L_x_224) ;  /* 0xffffff9c00407947 */ /* 0x000fea000383ffff */
.L_x_103:
[----:B------:R-:W-:-:S07]  /*b490*/  MOV R0, UR14 ;  /* 0x0000000e00007c02 */ /* 0x000fce0008000f00 */
.L_x_225:
[----:B-1----:R1:W2:Y:S02]  /*b4a0*/  SYNCS.PHASECHK.TRANS64.TRYWAIT P1, [R0+URZ+0x260], R5 ;  /* 0x00026005000075a7 */ /* 0x0022a400080211ff */
[----:B--2---:R-:W-:Y:S05]  /*b4b0*/  @!P1 NANOSLEEP.SYNCS 0x989680 ;  /* 0x009896800000995d */ /* 0x004fea0003900000 */
[----:B------:R-:W2:Y:S02]  /*b4c0*/  @!P1 SYNCS.PHASECHK.TRANS64 P1, [R0+URZ+0x260], R5 ;  /* 0x00026005000095a7 */ /* 0x000ea400080210ff */
[----:B--2---:R-:W-:Y:S05]  /*b4d0*/  @!P1 BRA `(.L_x_225) ;  /* 0xfffffffc00f09947 */ /* 0x004fea000383ffff */
[----:B------:R-:W-:Y:S05]  /*b4e0*/  BRA `(.L_x_226) ;  /* 0xffffff9c008c7947 */ /* 0x000fea000383ffff */
.L_x_108:
[----:B------:R-:W-:Y:S07]  /*b4f0*/  MOV R2, UR25 ;  /* 0x0000001900027c02 */ /* 0x000fee0008000f00 */
.L_x_227:
[----:B--2---:R2:W3:Y:S02]  /*b500*/  SYNCS.PHASECHK.TRANS64.TRYWAIT P0, [R2+URZ+0x230], R3 ;  /* 0x00023003020075a7 */ /* 0x0044e400080011ff */
[----:B---3--:R-:W-:Y:S05]  /*b510*/  @!P0 NANOSLEEP.SYNCS 0x989680 ;  /* 0x009896800000895d */ /* 0x008fea0003900000 */
[----:B------:R-:W3:Y:S02]  /*b520*/  @!P0 SYNCS.PHASECHK.TRANS64 P0, [R2+URZ+0x230], R3 ;  /* 0x00023003020085a7 */ /* 0x000ee400080010ff */
[----:B---3--:R-:W-:Y:S05]  /*b530*/  @!P0 BRA `(.L_x_227) ;  /* 0xfffffffc00f08947 */ /* 0x008fea000383ffff */
[----:B------:R-:W-:Y:S05]  /*b540*/  BRA `(.L_x_228) ;  /* 0xffffffa000cc7947 */ /* 0x000fea000383ffff */
.L_x_111:
[----:B------:R-:W-:Y:S07]  /*b550*/  MOV R2, UR25 ;  /* 0x0000001900027c02 */ /* 0x000fee0008000f00 */
.L_x_229:
[----:B-1----:R1:W2:Y:S02]  /*b560*/  SYNCS.PHASECHK.TRANS64.TRYWAIT P2, [R2+URZ+0x228], R3 ;  /* 0x00022803020075a7 */ /* 0x0022a400080411ff */
[----:B--2---:R-:W-:Y:S05]  /*b570*/  @!P2 NANOSLEEP.SYNCS 0x989680 ;  /* 0x009896800000a95d */ /* 0x004fea0003900000 */
[----:B------:R-:W2:Y:S02]  /*b580*/  @!P2 SYNCS.PHASECHK.TRANS64 P2, [R2+URZ+0x228], R3 ;  /* 0x000228030200a5a7 */ /* 0x000ea400080410ff */
[----:B--2---:R-:W-:Y:S05]  /*b590*/  @!P2 BRA `(.L_x_229) ;  /* 0xfffffffc00f0a947 */ /* 0x004fea000383ffff */
[----:B------:R-:W-:Y:S05]  /*b5a0*/  BRA `(.L_x_110) ;  /* 0xffffffa800307947 */ /* 0x000fea000383ffff */
.L_x_114:
[----:B-1----:R-:W-:Y:S07]  /*b5b0*/  MOV R3, UR25 ;  /* 0x0000001900037c02 */ /* 0x002fee0008000f00 */
.L_x_230:
[----:B-1----:R1:W2:Y:S02]  /*b5c0*/  SYNCS.PHASECHK.TRANS64.TRYWAIT P1, [R3+URZ+0x210], R8 ;  /* 0x00021008030075a7 */ /* 0x0022a400080211ff */
[----:B--2---:R-:W-:Y:S05]  /*b5d0*/  @!P1 NANOSLEEP.SYNCS 0x989680 ;  /* 0x009896800000995d */ /* 0x004fea0003900000 */
[----:B------:R-:W2:Y:S02]  /*b5e0*/  @!P1 SYNCS.PHASECHK.TRANS64 P1, [R3+URZ+0x210], R8 ;  /* 0x00021008030095a7 */ /* 0x000ea400080210ff */
[----:B--2---:R-:W-:Y:S05]  /*b5f0*/  @!P1 BRA `(.L_x_230) ;  /* 0xfffffffc00f09947 */ /* 0x004fea000383ffff */
[----:B------:R-:W-:Y:S05]  /*b600*/  BRA `(.L_x_231) ;  /* 0xffffffa800c07947 */ /* 0x000fea000383ffff */
.L_x_115:
[----:B------:R-:W-:Y:S07]  /*b610*/  MOV R3, UR25 ;  /* 0x0000001900037c02 */ /* 0x000fee0008000f00 */
.L_x_232:
[----:B-1----:R1:W2:Y:S02]  /*b620*/  SYNCS.PHASECHK.TRANS64.TRYWAIT P0, [R3+URZ+0x218], R8 ;  /* 0x00021808030075a7 */ /* 0x0022a400080011ff */
[----:B--2---:R-:W-:Y:S05]  /*b630*/  @!P0 NANOSLEEP.SYNCS 0x989680 ;  /* 0x009896800000895d */ /* 0x004fea0003900000 */
[----:B------:R-:W2:Y:S02]  /*b640*/  @!P0 SYNCS.PHASECHK.TRANS64 P0, [R3+URZ+0x218], R8 ;  /* 0x00021808030085a7 */ /* 0x000ea400080010ff */
[----:B--2---:R-:W-:Y:S05]  /*b650*/  @!P0 BRA `(.L_x_232) ;  /* 0xfffffffc00f08947 */ /* 0x004fea000383ffff */
[----:B------:R-:W-:Y:S05]  /*b660*/  BRA `(.L_x_233) ;  /* 0xffffffac00007947 */ /* 0x000fea000383ffff */
.L_x_117:
[----:B--2---:R-:W-:-:S07]  /*b670*/  MOV R0, UR25 ;  /* 0x0000001900007c02 */ /* 0x004fce0008000f00 */
.L_x_234:
[----:B-1----:R1:W2:Y:S02]  /*b680*/  SYNCS.PHASECHK.TRANS64.TRYWAIT P0, [R0+URZ+0x210], R3 ;  /* 0x00021003000075a7 */ /* 0x0022a400080011ff */
[----:B--2---:R-:W-:Y:S05]  /*b690*/  @!P0 NANOSLEEP.SYNCS 0x989680 ;  /* 0x009896800000895d */ /* 0x004fea0003900000 */
[----:B------:R-:W2:Y:S02]  /*b6a0*/  @!P0 SYNCS.PHASECHK.TRANS64 P0, [R0+URZ+0x210], R3 ;  /* 0x00021003000085a7 */ /* 0x000ea400080010ff */
[----:B--2---:R-:W-:Y:S05]  /*b6b0*/  @!P0 BRA `(.L_x_234) ;  /* 0xfffffffc00f08947 */ /* 0x004fea000383ffff */
[----:B------:R-:W-:Y:S05]  /*b6c0*/  BRA `(.L_x_235) ;  /* 0xffffffac006c7947 */ /* 0x000fea000383ffff */
.L_x_119:
[----:B------:R-:W-:Y:S07]  /*b6d0*/  MOV R0, UR49 ;  /* 0x0000003100007c02 */ /* 0x000fee0008000f00 */
.L_x_236:
[----:B--2---:R2:W3:Y:S02]  /*b6e0*/  SYNCS.PHASECHK.TRANS64.TRYWAIT P0, [R0+URZ+0x230], R3 ;  /* 0x00023003000075a7 */ /* 0x0044e400080011ff */
[----:B---3--:R-:W-:Y:S05]  /*b6f0*/  @!P0 NANOSLEEP.SYNCS 0x989680 ;  /* 0x009896800000895d */ /* 0x008fea0003900000 */
[----:B------:R-:W3:Y:S02]  /*b700*/  @!P0 SYNCS.PHASECHK.TRANS64 P0, [R0+URZ+0x230], R3 ;  /* 0x00023003000085a7 */ /* 0x000ee400080010ff */
[----:B---3--:R-:W-:Y:S05]  /*b710*/  @!P0 BRA `(.L_x_236) ;  /* 0xfffffffc00f08947 */ /* 0x008fea000383ffff */
[----:B------:R-:W-:Y:S05]  /*b720*/  BRA `(.L_x_237) ;  /* 0xffffffb0004c7947 */ /* 0x000fea000383ffff */
.L_x_130:
[----:B---3--:R3:W1:Y:S02]  /*b730*/  SYNCS.PHASECHK.TRANS64.TRYWAIT P1, [R0+URZ+0x200], R3 ;  /* 0x00020003000075a7 */ /* 0x00866400080211ff */
[----:B-1----:R-:W-:Y:S05]  /*b740*/  @!P1 NANOSLEEP.SYNCS 0x989680 ;  /* 0x009896800000995d */ /* 0x002fea0003900000 */
[----:B------:R-:W1:Y:S02]  /*b750*/  @!P1 SYNCS.PHASECHK.TRANS64 P1, [R0+URZ+0x200], R3 ;  /* 0x00020003000095a7 */ /* 0x000e6400080210ff */
[----:B-1----:R-:W-:Y:S05]  /*b760*/  @!P1 BRA `(.L_x_130) ;  /* 0xfffffffc00f09947 */ /* 0x002fea000383ffff */
[----:B------:R-:W-:Y:S05]  /*b770*/  BRA `(.L_x_129) ;  /* 0xffffffc000347947 */ /* 0x000fea000383ffff */
.L_x_132:
[----:B----4-:R4:W1:Y:S02]  /*b780*/  SYNCS.PHASECHK.TRANS64.TRYWAIT P0, [R187+URZ+0x240], R4 ;  /* 0x00024004bb0075a7 */ /* 0x01086400080011ff */
[----:B-1----:R-:W-:Y:S05]  /*b790*/  @!P0 NANOSLEEP.SYNCS 0x989680 ;  /* 0x009896800000895d */ /* 0x002fea0003900000 */
[----:B------:R-:W1:Y:S02]  /*b7a0*/  @!P0 SYNCS.PHASECHK.TRANS64 P0, [R187+URZ+0x240], R4 ;  /* 0x00024004bb0085a7 */ /* 0x000e6400080010ff */
[----:B-1----:R-:W-:Y:S05]  /*b7b0*/  @!P0 BRA `(.L_x_132) ;  /* 0xfffffffc00f08947 */ /* 0x002fea000383ffff */
[----:B------:R-:W-:Y:S05]  /*b7c0*/  BRA `(.L_x_131) ;  /* 0xffffffc0008c7947 */ /* 0x000fea000383ffff */
.L_x_141:
[----:B---3--:R3:W4:Y:S02]  /*b7d0*/  SYNCS.PHASECHK.TRANS64.TRYWAIT P0, [R199+URZ+0x200], R2 ;  /* 0x00020002c70075a7 */ /* 0x00872400080011ff */
[----:B----4-:R-:W-:Y:S05]  /*b7e0*/  @!P0 NANOSLEEP.SYNCS 0x989680 ;  /* 0x009896800000895d */ /* 0x010fea0003900000 */
[----:B------:R-:W4:Y:S02]  /*b7f0*/  @!P0 SYNCS.PHASECHK.TRANS64 P0, [R199+URZ+0x200], R2 ;  /* 0x00020002c70085a7 */ /* 0x000f2400080010ff */
[----:B----4-:R-:W-:Y:S05]  /*b800*/  @!P0 BRA `(.L_x_141) ;  /* 0xfffffffc00f08947 */ /* 0x010fea000383ffff */
[----:B------:R-:W-:Y:S05]  /*b810*/  BRA `(.L_x_140) ;  /* 0xffffffd400a47947 */ /* 0x000fea000383ffff */
        .weak           $__internal_0_$__cuda_sm10x_tcgen05_guardrail_trap_col_being_dealloced_not_returned_by_alloc
        .type           $__internal_0_$__cuda_sm10x_tcgen05_guardrail_trap_col_being_dealloced_not_returned_by_alloc,@function
        .size           $__internal_0_$__cuda_sm10x_tcgen05_guardrail_trap_col_being_dealloced_not_returned_by_alloc,($__internal_1_$__cuda_sm10x_tcgen05_guardrail_trap_phase_invalid_during_alloc - $__internal_0_$__cuda_sm10x_tcgen05_guardrail_trap_col_being_dealloced_not_returned_by_alloc)
$__internal_0_$__cuda_sm10x_tcgen05_guardrail_trap_col_being_dealloced_not_returned_by_alloc:
[----:B------:R-:W-:Y:S05]  /*b820*/  BPT.TRAP 0x1 ;  /* 0x000000040000795c */ /* 0x000fea0000300000 */
[----:B------:R-:W-:-:S04]  /*b830*/  HFMA2 R3, -RZ, RZ, 0, 0 ;  /* 0x00000000ff037431 */ /* 0x000fc800000001ff */
[----:B------:R-:W-:Y:S05]  /*b840*/  RET.REL.NODEC R2 `(_ZN7cutlass13device_kernelINS_4conv6kernel13ConvUniversalINS1_16ConvProblemShapeILNS1_8OperatorE0ELi2EEENS1_10collective14CollectiveConvINS1_47MainloopSm100TmaUmmaWarpSpecializedImplicitGemmILS5_0ELi32ELi2ELi1ELi2EN4cute5tupleIJNSA_1CILi2EEENSC_ILi1EEESE_EEEEENSB_IJNSC_ILi256EEENSC_ILi128EEENSB_IJNSC_ILi32EEEEEEEEENS_12float_e4m3_tESM_NSA_8TiledMMAINSA_8MMA_AtomIJNSA_10MMA_TraitsINSA_25SM100_MMA_F8F6F4_2x1SM_SSEJSM_SM_fSH_SI_NSA_17integral_constantINSA_4UMMA5MajorELST_0EEESU_NSR_INSS_7ScaleInELSV_0EEESW_EEEEEENSA_6LayoutINSB_IJSE_SE_SE_EEENSB_IJNSC_ILi0EEES11_S11_EEEEENSB_IJNSA_10UnderscoreES14_S14_EEEEENS7_6detail27Sm100ImplicitGemmTileTraitsINSA_25SM100_TMA_2SM_LOAD_IM2COLENSA_14ComposedLayoutINSA_7SwizzleILi1ELi4ELi3EEENSA_18smem_ptr_flag_bitsILi8EEENSZ_INSB_IJNSC_ILi8EEESJ_EEENSB_IJSJ_SE_EEEEEEEvEENS18_INSA_18SM100_TMA_2SM_LOADES1J_vEEEENS_8epilogue10collective18CollectiveEpilogueINS1O_23Sm100TmaWarpSpecializedILi2ELi2ELi64ELb0ELb0EEEJNSB_IJSI_SI_SK_EEENSB_IJNSZ_ISI_SE_EENSZ_INSC_ILi64EEESE_EEEEESM_NSB_IJNSB_IJlllEEESE_S11_EEESM_S1Z_NS1O_6fusion15FusionCallbacksIS1S_NS20_17LinearCombinationISM_fSM_fLNS_15FloatRoundStyleE2EEES1T_S1X_JEEENSA_5SM1004TMEM4LOAD26SM100_TMEM_LOAD_32dp32b64xENSA_20SM90_TMA_LOAD_IM2COLENS1A_INS1B_ILi2ELi4ELi3EEES1E_NSZ_INSB_IJS1F_S1V_EEENSB_IJS1V_SE_EEEEEEENSA_39AutoVectorizingCopyWithAssumedAlignmentILi128EEENSA_21SM90_TMA_STORE_IM2COLES2F_S2H_S2H_EEEvvEEEEvNT_6ParamsE) ;  /* 0xffffff4402ec7950 */ /* 0x000fea0003c3ffff */
        .weak           $__internal_1_$__cuda_sm10x_tcgen05_guardrail_trap_phase_invalid_during_alloc
        .type           $__internal_1_$__cuda_sm10x_tcgen05_guardrail_trap_phase_invalid_during_alloc,@function
        .size           $__internal_1_$__cuda_sm10x_tcgen05_guardrail_trap_phase_invalid_during_alloc,($__internal_2_$__cuda_sm10x_tcgen05_guardrail_trap_unallocated_columns_being_dealloced - $__internal_1_$__cuda_sm10x_tcgen05_guardrail_trap_phase_invalid_during_alloc)
$__internal_1_$__cuda_sm10x_tcgen05_guardrail_trap_phase_invalid_during_alloc:
[----:B------:R-:W-:Y:S05]  /*b850*/  BPT.TRAP 0x1 ;  /* 0x000000040000795c */ /* 0x000fea0000300000 */
[----:B------:R-:W-:-:S04]  /*b860*/  MOV R5, 0x0 ;  /* 0x0000000000057802 */ /* 0x000fc80000000f00 */
[----:B------:R-:W-:Y:S05]  /*b870*/  RET.REL.NODEC R4 `(_ZN7cutlass13device_kernelINS_4conv6kernel13ConvUniversalINS1_16ConvProblemShapeILNS1_8OperatorE0ELi2EEENS1_10collective14CollectiveConvINS1_47MainloopSm100TmaUmmaWarpSpecializedImplicitGemmILS5_0ELi32ELi2ELi1ELi2EN4cute5tupleIJNSA_1CILi2EEENSC_ILi1EEESE_EEEEENSB_IJNSC_ILi256EEENSC_ILi128EEENSB_IJNSC_ILi32EEEEEEEEENS_12float_e4m3_tESM_NSA_8TiledMMAINSA_8MMA_AtomIJNSA_10MMA_TraitsINSA_25SM100_MMA_F8F6F4_2x1SM_SSEJSM_SM_fSH_SI_NSA_17integral_constantINSA_4UMMA5MajorELST_0EEESU_NSR_INSS_7ScaleInELSV_0EEESW_EEEEEENSA_6LayoutINSB_IJSE_SE_SE_EEENSB_IJNSC_ILi0EEES11_S11_EEEEENSB_IJNSA_10UnderscoreES14_S14_EEEEENS7_6detail27Sm100ImplicitGemmTileTraitsINSA_25SM100_TMA_2SM_LOAD_IM2COLENSA_14ComposedLayoutINSA_7SwizzleILi1ELi4ELi3EEENSA_18smem_ptr_flag_bitsILi8EEENSZ_INSB_IJNSC_ILi8EEESJ_EEENSB_IJSJ_SE_EEEEEEEvEENS18_INSA_18SM100_TMA_2SM_LOADES1J_vEEEENS_8epilogue10collective18CollectiveEpilogueINS1O_23Sm100TmaWarpSpecializedILi2ELi2ELi64ELb0ELb0EEEJNSB_IJSI_SI_SK_EEENSB_IJNSZ_ISI_SE_EENSZ_INSC_ILi64EEESE_EEEEESM_NSB_IJNSB_IJlllEEESE_S11_EEESM_S1Z_NS1O_6fusion15FusionCallbacksIS1S_NS20_17LinearCombinationISM_fSM_fLNS_15FloatRoundStyleE2EEES1T_S1X_JEEENSA_5SM1004TMEM4LOAD26SM100_TMEM_LOAD_32dp32b64xENSA_20SM90_TMA_LOAD_IM2COLENS1A_INS1B_ILi2ELi4ELi3EEES1E_NSZ_INSB_IJS1F_S1V_EEENSB_IJS1V_SE_EEEEEEENSA_39AutoVectorizingCopyWithAssumedAlignmentILi128EEENSA_21SM90_TMA_STORE_IM2COLES2F_S2H_S2H_EEEvvEEEEvNT_6ParamsE) ;  /* 0xffffff4404e07950 */ /* 0x000fea0003c3ffff */
        .weak           $__internal_2_$__cuda_sm10x_tcgen05_guardrail_trap_unallocated_columns_being_dealloced
        .type           $__internal_2_$__cuda_sm10x_tcgen05_guardrail_trap_unallocated_columns_being_dealloced,@function
        .size           $__internal_2_$__cuda_sm10x_tcgen05_guardrail_trap_unallocated_columns_being_dealloced,(.L_x_239 - $__internal_2_$__cuda_sm10x_tcgen05_guardrail_trap_unallocated_columns_being_dealloced)
$__internal_2_$__cuda_sm10x_tcgen05_guardrail_trap_unallocated_columns_being_dealloced:
[----:B------:R-:W-:Y:S05]  /*b880*/  BPT.TRAP 0x1 ;  /* 0x000000040000795c */ /* 0x000fea0000300000 */
[----:B------:R-:W-:-:S04]  /*b890*/  HFMA2 R3, -RZ, RZ, 0, 0 ;  /* 0x00000000ff037431 */ /* 0x000fc800000001ff */
[----:B------:R-:W-:Y:S05]  /*b8a0*/  RET.REL.NODEC R2 `(_ZN7cutlass13device_kernelINS_4conv6kernel13ConvUniversalINS1_16ConvProblemShapeILNS1_8OperatorE0ELi2EEENS1_10collective14CollectiveConvINS1_47MainloopSm100TmaUmmaWarpSpecializedImplicitGemmILS5_0ELi32ELi2ELi1ELi2EN4cute5tupleIJNSA_1CILi2EEENSC_ILi1EEESE_EEEEENSB_IJNSC_ILi256EEENSC_ILi128EEENSB_IJNSC_ILi32EEEEEEEEENS_12float_e4m3_tESM_NSA_8TiledMMAINSA_8MMA_AtomIJNSA_10MMA_TraitsINSA_25SM100_MMA_F8F6F4_2x1SM_SSEJSM_SM_fSH_SI_NSA_17integral_constantINSA_4UMMA5MajorELST_0EEESU_NSR_INSS_7ScaleInELSV_0EEESW_EEEEEENSA_6LayoutINSB_IJSE_SE_SE_EEENSB_IJNSC_ILi0EEES11_S11_EEEEENSB_IJNSA_10UnderscoreES14_S14_EEEEENS7_6detail27Sm100ImplicitGemmTileTraitsINSA_25SM100_TMA_2SM_LOAD_IM2COLENSA_14ComposedLayoutINSA_7SwizzleILi1ELi4ELi3EEENSA_18smem_ptr_flag_bitsILi8EEENSZ_INSB_IJNSC_ILi8EEESJ_EEENSB_IJSJ_SE_EEEEEEEvEENS18_INSA_18SM100_TMA_2SM_LOADES1J_vEEEENS_8epilogue10collective18CollectiveEpilogueINS1O_23Sm100TmaWarpSpecializedILi2ELi2ELi64ELb0ELb0EEEJNSB_IJSI_SI_SK_EEENSB_IJNSZ_ISI_SE_EENSZ_INSC_ILi64EEESE_EEEEESM_NSB_IJNSB_IJlllEEESE_S11_EEESM_S1Z_NS1O_6fusion15FusionCallbacksIS1S_NS20_17LinearCombinationISM_fSM_fLNS_15FloatRoundStyleE2EEES1T_S1X_JEEENSA_5SM1004TMEM4LOAD26SM100_TMEM_LOAD_32dp32b64xENSA_20SM90_TMA_LOAD_IM2COLENS1A_INS1B_ILi2ELi4ELi3EEES1E_NSZ_INSB_IJS1F_S1V_EEENSB_IJS1V_SE_EEEEEEENSA_39AutoVectorizingCopyWithAssumedAlignmentILi128EEENSA_21SM90_TMA_STORE_IM2COLES2F_S2H_S2H_EEEvvEEEEvNT_6ParamsE) ;  /* 0xffffff4402d47950 */ /* 0x000fea0003c3ffff */
.L_x_238:
[----:B------:R-:W-:-:S00]  /*b8b0*/  BRA `(.L_x_238) ;  /* 0xfffffffc00fc7947 */ /* 0x000fc0000383ffff */
[----:B------:R-:W-:-:S00]  /*b8c0*/  NOP ;  /* 0x0000000000007918 */ /* 0x000fc00000000000 */
        /* <DEDUP_REMOVED lines=11> */
.L_x_239:


//--------------------- .nv.global.init           --------------------------
	.section	.nv.global.init,"aw",@progbits
.nv.global.init:
	.type		$str$29,@object
	.size		$str$29,($str$30 - $str$29)
$str$29:
        /*0000*/ 	.byte	0x28, 0x61, 0x64, 0x64, 0x72, 0x65, 0x73, 0x73, 0x20, 0x26, 0x20, 0x6d, 0x61, 0x73, 0x6b, 0x29
        /*0010*/ 	.byte	0x20, 0x3d, 0x3d, 0x20, 0x30, 0x00
	.type		$str$30,@object
	.size		$str$30,($str$28 - $str$30)
$str$30:
        /*0016*/ 	.byte	0x2f, 0x74, 0x6d, 0x70, 0x2f, 0x63, 0x75, 0x74, 0x6c, 0x61, 0x73, 0x73, 0x5f, 0x73, 0x77, 0x65
        /*0026*/ 	.byte	0x65, 0x70, 0x5f, 0x73, 0x72, 0x63, 0x2f, 0x69, 0x6e, 0x63, 0x6c, 0x75, 0x64, 0x65, 0x2f, 0x63
        /*0036*/ 	.byte	0x75, 0x74, 0x65, 0x2f, 0x70, 0x6f, 0x69, 0x6e, 0x74, 0x65, 0x72, 0x5f, 0x66, 0x6c, 0x61, 0x67
        /*0046*/ 	.byte	0x67, 0x65, 0x64, 0x2e, 0x68, 0x70, 0x70, 0x00
	.type		$str$28,@object
	.size		$str$28,($str$27 - $str$28)
$str$28:
        /*004e*/ 	.byte	0x2f, 0x74, 0x6d, 0x70, 0x2f, 0x63, 0x75, 0x74, 0x6c, 0x61, 0x73, 0x73, 0x5f, 0x73, 0x77, 0x65
        /*005e*/ 	.byte	0x65, 0x70, 0x5f, 0x73, 0x72, 0x63, 0x2f, 0x69, 0x6e, 0x63, 0x6c, 0x75, 0x64, 0x65, 0x2f, 0x63
        /*006e*/ 	.byte	0x75, 0x74, 0x65, 0x2f, 0x61, 0x74, 0x6f, 0x6d, 0x2f, 0x63, 0x6f, 0x70, 0x79, 0x5f, 0x74, 0x72
        /*007e*/ 	.byte	0x61, 0x69, 0x74, 0x73, 0x5f, 0x73, 0x6d, 0x31, 0x30, 0x30, 0x2e, 0x68, 0x70, 0x70, 0x00
	.type		$str$27,@object
	.size		$str$27,(__unnamed_1 - $str$27)
$str$27:
        /*008d*/ 	.byte	0x28, 0x28, 0x75, 0x69, 0x6e, 0x74, 0x33, 0x32, 0x5f, 0x74, 0x28, 0x74, 0x68, 0x72, 0x65, 0x61
        /*009d*/ 	.byte	0x64, 0x49, 0x64, 0x78, 0x2e, 0x78, 0x29, 0x20, 0x2f, 0x20, 0x33, 0x32, 0x29, 0x20, 0x25, 0x20
        /*00ad*/ 	.byte	0x34, 0x29, 0x20, 0x3d, 0x3d, 0x20, 0x28, 0x28, 0x28, 0x74, 0x6d, 0x65, 0x6d, 0x5f, 0x61, 0x64
        /*00bd*/ 	.byte	0x64, 0x72, 0x20, 0x3e, 0x3e, 0x20, 0x31, 0x36, 0x29, 0x20, 0x2f, 0x20, 0x33, 0x32, 0x29, 0x20
        /*00cd*/ 	.byte	0x25, 0x20, 0x34, 0x29, 0x00
	.type		__unnamed_1,@object
	.size		__unnamed_1,(__unnamed_2 - __unnamed_1)
__unnamed_1:
        /*00d2*/ 	.byte	0x61, 0x75, 0x74, 0x6f, 0x20, 0x63, 0x75, 0x74, 0x65, 0x3a, 0x3a, 0x61, 0x73, 0x5f, 0x70, 0x6f
        /* <DEDUP_REMOVED lines=24> */
        /*0262*/ 	.byte	0x43, 0x3c, 0x38, 0x31, 0x39, 0x32, 0x3e, 0x3e, 0x3e, 0x3e, 0x5d, 0x00
	.type		__unnamed_2,@object
	.size		__unnamed_2,(.L_2 - __unnamed_2)
__unnamed_2:
        /* <DEDUP_REMOVED lines=42> */
        /*050e*/ 	.byte	0x3e, 0x3e, 0x3e, 0x3e, 0x5d, 0x00
.L_2:


//--------------------- .nv.shared._ZN7cutlass13device_kernelINS_4conv6kernel13ConvUniversalINS1_16ConvProblemShapeILNS1_8OperatorE0ELi2EEENS1_10collective14CollectiveConvINS1_47MainloopSm100TmaUmmaWarpSpecializedImplicitGemmILS5_0ELi32ELi2ELi1ELi2EN4cute5tupleIJNSA_1CILi2EEENSC_ILi1EEESE_EEEEENSB_IJNSC_ILi256EEENSC_ILi128EEENSB_IJNSC_ILi32EEEEEEEEENS_12float_e4m3_tESM_NSA_8TiledMMAINSA_8MMA_AtomIJNSA_10MMA_TraitsINSA_25SM100_MMA_F8F6F4_2x1SM_SSEJSM_SM_fSH_SI_NSA_17integral_constantINSA_4UMMA5MajorELST_0EEESU_NSR_INSS_7ScaleInELSV_0EEESW_EEEEEENSA_6LayoutINSB_IJSE_SE_SE_EEENSB_IJNSC_ILi0EEES11_S11_EEEEENSB_IJNSA_10UnderscoreES14_S14_EEEEENS7_6detail27Sm100ImplicitGemmTileTraitsINSA_25SM100_TMA_2SM_LOAD_IM2COLENSA_14ComposedLayoutINSA_7SwizzleILi1ELi4ELi3EEENSA_18smem_ptr_flag_bitsILi8EEENSZ_INSB_IJNSC_ILi8EEESJ_EEENSB_IJSJ_SE_EEEEEEEvEENS18_INSA_18SM100_TMA_2SM_LOADES1J_vEEEENS_8epilogue10collective18CollectiveEpilogueINS1O_23Sm100TmaWarpSpecializedILi2ELi2ELi64ELb0ELb0EEEJNSB_IJSI_SI_SK_EEENSB_IJNSZ_ISI_SE_EENSZ_INSC_ILi64EEESE_EEEEESM_NSB_IJNSB_IJlllEEESE_S11_EEESM_S1Z_NS1O_6fusion15FusionCallbacksIS1S_NS20_17LinearCombinationISM_fSM_fLNS_15FloatRoundStyleE2EEES1T_S1X_JEEENSA_5SM1004TMEM4LOAD26SM100_TMEM_LOAD_32dp32b64xENSA_20SM90_TMA_LOAD_IM2COLENS1A_INS1B_ILi2ELi4ELi3EEES1E_NSZ_INSB_IJS1F_S1V_EEENSB_IJS1V_SE_EEEEEEENSA_39AutoVectorizingCopyWithAssumedAlignmentILi128EEENSA_21SM90_TMA_STORE_IM2COLES2F_S2H_S2H_EEEvvEEEEvNT_6ParamsE --------------------------
	.section	.nv.shared._ZN7cutlass13device_kernelINS_4conv6kernel13ConvUniversalINS1_16ConvProblemShapeILNS1_8OperatorE0ELi2EEENS1_10collective14CollectiveConvINS1_47MainloopSm100TmaUmmaWarpSpecializedImplicitGemmILS5_0ELi32ELi2ELi1ELi2EN4cute5tupleIJNSA_1CILi2EEENSC_ILi1EEESE_EEEEENSB_IJNSC_ILi256EEENSC_ILi128EEENSB_IJNSC_ILi32EEEEEEEEENS_12float_e4m3_tESM_NSA_8TiledMMAINSA_8MMA_AtomIJNSA_10MMA_TraitsINSA_25SM100_MMA_F8F6F4_2x1SM_SSEJSM_SM_fSH_SI_NSA_17integral_constantINSA_4UMMA5MajorELST_0EEESU_NSR_INSS_7ScaleInELSV_0EEESW_EEEEEENSA_6LayoutINSB_IJSE_SE_SE_EEENSB_IJNSC_ILi0EEES11_S11_EEEEENSB_IJNSA_10UnderscoreES14_S14_EEEEENS7_6detail27Sm100ImplicitGemmTileTraitsINSA_25SM100_TMA_2SM_LOAD_IM2COLENSA_14ComposedLayoutINSA_7SwizzleILi1ELi4ELi3EEENSA_18smem_ptr_flag_bitsILi8EEENSZ_INSB_IJNSC_ILi8EEESJ_EEENSB_IJSJ_SE_EEEEEEEvEENS18_INSA_18SM100_TMA_2SM_LOADES1J_vEEEENS_8epilogue10collective18CollectiveEpilogueINS1O_23Sm100TmaWarpSpecializedILi2ELi2ELi64ELb0ELb0EEEJNSB_IJSI_SI_SK_EEENSB_IJNSZ_ISI_SE_EENSZ_INSC_ILi64EEESE_EEEEESM_NSB_IJNSB_IJlllEEESE_S11_EEESM_S1Z_NS1O_6fusion15FusionCallbacksIS1S_NS20_17LinearCombinationISM_fSM_fLNS_15FloatRoundStyleE2EEES1T_S1X_JEEENSA_5SM1004TMEM4LOAD26SM100_TMEM_LOAD_32dp32b64xENSA_20SM90_TMA_LOAD_IM2COLENS1A_INS1B_ILi2ELi4ELi3EEES1E_NSZ_INSB_IJS1F_S1V_EEENSB_IJS1V_SE_EEEEEEENSA_39AutoVectorizingCopyWithAssumedAlignmentILi128EEENSA_21SM90_TMA_STORE_IM2COLES2F_S2H_S2H_EEEvvEEEEvNT_6ParamsE,"aw",@nobits
	.sectionflags	@""
	.align	16
	.zero		1024


//--------------------- .nv.shared.reserved.0     --------------------------
	.section	.nv.shared.reserved.0,"aw",@nobits
	.weak		__nv_reservedSMEM_offset_0_alias
	.size		__nv_reservedSMEM_offset_0_alias, 0, 64
	.other		__nv_reservedSMEM_offset_0_alias,@"STO_CUDA_RESERVED_SHARED STV_DEFAULT"
__nv_reservedSMEM_offset_0_alias:
	.zero		0
.nv.shared.reserved.0:
	.zero		64
	.weak		__nv_reservedSMEM_tcgen05_partition
	.type		__nv_reservedSMEM_tcgen05_partition,@object
	.size		__nv_reservedSMEM_tcgen05_partition,(.L_0 - __nv_reservedSMEM_tcgen05_partition)
__nv_reservedSMEM_tcgen05_partition:
	.zero		32
.L_0:


//--------------------- .nv.global                --------------------------
	.section	.nv.global,"aw",@nobits
.nv.global:
	.type		_ZN39_INTERNAL_388fe8f0_4_k_cu_831af28c_33964cute1_E,@object
	.size		_ZN39_INTERNAL_388fe8f0_4_k_cu_831af28c_33964cute1_E,(_ZN39_INTERNAL_388fe8f0_4_k_cu_831af28c_33964cuda3std3__45__cpo6cbeginE - _ZN39_INTERNAL_388fe8f0_4_k_cu_831af28c_33964cute1_E)
_ZN39_INTERNAL_388fe8f0_4_k_cu_831af28c_33964cute1_E:
	.zero		1
	.type		_ZN39_INTERNAL_388fe8f0_4_k_cu_831af28c_33964cuda3std3__45__cpo6cbeginE,@object
	.size		_ZN39_INTERNAL_388fe8f0_4_k_cu_831af28c_33964cuda3std3__45__cpo6cbeginE,(_ZN39_INTERNAL_388fe8f0_4_k_cu_831af28c_33964cuda3std3__48in_placeE - _ZN39_INTERNAL_388fe8f0_4_k_cu_831af28c_33964cuda3std3__45__cpo6cbeginE)
_ZN39_INTERNAL_388fe8f0_4_k_cu_831af28c_33964cuda3std3__45__cpo6cbeginE:
	.zero		1
	.type		_ZN39_INTERNAL_388fe8f0_4_k_cu_831af28c_33964cuda3std3__48in_placeE,@object
	.size		_ZN39_INTERNAL_388fe8f0_4_k_cu_831af28c_33964cuda3std3__48in_placeE,(_ZN39_INTERNAL_388fe8f0_4_k_cu_831af28c_33964cuda3std6ranges3__45__cpo9iter_moveE - _ZN39_INTERNAL_388fe8f0_4_k_cu_831af28c_33964cuda3std3__48in_placeE)
_ZN39_INTERNAL_388fe8f0_4_k_cu_831af28c_33964cuda3std3__48in_placeE:
	.zero		1
	.type		_ZN39_INTERNAL_388fe8f0_4_k_cu_831af28c_33964cuda3std6ranges3__45__cpo9iter_moveE,@object
	.size		_ZN39_INTERNAL_388fe8f0_4_k_cu_831af28c_33964cuda3std6ranges3__45__cpo9iter_moveE,(_ZN39_INTERNAL_388fe8f0_4_k_cu_831af28c_33964cuda3std3__45__cpo5beginE - _ZN39_INTERNAL_388fe8f0_4_k_cu_831af28c_33964cuda3std6ranges3__45__cpo9iter_moveE)
_ZN39_INTERNAL_388fe8f0_4_k_cu_831af28c_33964cuda3std6ranges3__45__cpo9iter_moveE:
	.zero		1
	.type		_ZN39_INTERNAL_388fe8f0_4_k_cu_831af28c_33964cuda3std3__45__cpo5beginE,@object
	.size		_ZN39_INTERNAL_388fe8f0_4_k_cu_831af28c_33964cuda3std3__45__cpo5beginE,(_ZN39_INTERNAL_388fe8f0_4_k_cu_831af28c_33964cuda3std3__441_GLOBAL__N__388fe8f0_4_k_cu_831af28c_33966ignoreE - _ZN39_INTERNAL_388fe8f0_4_k_cu_831af28c_33964cuda3std3__45__cpo5beginE)
_ZN39_INTERNAL_388fe8f0_4_k_cu_831af28c_33964cuda3std3__45__cpo5beginE:
	.zero		1
	.type		_ZN39_INTERNAL_388fe8f0_4_k_cu_831af28c_33964cuda3std3__441_GLOBAL__N__388fe8f0_4_k_cu_831af28c_33966ignoreE,@object
	.size		_ZN39_INTERNAL_388fe8f0_4_k_cu_831af28c_33964cuda3std3__441_GLOBAL__N__388fe8f0_4_k_cu_831af28c_33966ignoreE,(_ZN39_INTERNAL_388fe8f0_4_k_cu_831af28c_33964cute7productE - _ZN39_INTERNAL_388fe8f0_4_k_cu_831af28c_33964cuda3std3__441_GLOBAL__N__388fe8f0_4_k_cu_831af28c_33966ignoreE)
_ZN39_INTERNAL_388fe8f0_4_k_cu_831af28c_33964cuda3std3__441_GLOBAL__N__388fe8f0_4_k_cu_831af28c_33966ignoreE:
	.zero		1
	.type		_ZN39_INTERNAL_388fe8f0_4_k_cu_831af28c_33964cute7productE,@object
	.size		_ZN39_INTERNAL_388fe8f0_4_k_cu_831af28c_33964cute7productE,(_ZN39_INTERNAL_388fe8f0_4_k_cu_831af28c_33964cuda3std3__45__cpo3endE - _ZN39_INTERNAL_388fe8f0_4_k_cu_831af28c_33964cute7productE)
_ZN39_INTERNAL_388fe8f0_4_k_cu_831af28c_33964cute7productE:
	.zero		1
	.type		_ZN39_INTERNAL_388fe8f0_4_k_cu_831af28c_33964cuda3std3__45__cpo3endE,@object
	.size		_ZN39_INTERNAL_388fe8f0_4_k_cu_831af28c_33964cuda3std3__45__cpo3endE,(_ZN39_INTERNAL_388fe8f0_4_k_cu_831af28c_33964cuda3std3__419piecewise_constructE - _ZN39_INTERNAL_388fe8f0_4_k_cu_831af28c_33964cuda3std3__45__cpo3endE)
_ZN39_INTERNAL_388fe8f0_4_k_cu_831af28c_33964cuda3std3__45__cpo3endE:
	.zero		1
	.type		_ZN39_INTERNAL_388fe8f0_4_k_cu_831af28c_33964cuda3std3__419piecewise_constructE,@object
	.size		_ZN39_INTERNAL_388fe8f0_4_k_cu_831af28c_33964cuda3std3__419piecewise_constructE,(_ZN39_INTERNAL_388fe8f0_4_k_cu_831af28c_33964cuda3std3__45__cpo4cendE - _ZN39_INTERNAL_388fe8f0_4_k_cu_831af28c_33964cuda3std3__419piecewise_constructE)
_ZN39_INTERNAL_388fe8f0_4_k_cu_831af28c_33964cuda3std3__419piecewise_constructE:
	.zero		1
	.type		_ZN39_INTERNAL_388fe8f0_4_k_cu_831af28c_33964cuda3std3__45__cpo4cendE,@object
	.size		_ZN39_INTERNAL_388fe8f0_4_k_cu_831af28c_33964cuda3std3__45__cpo4cendE,(_ZN39_INTERNAL_388fe8f0_4_k_cu_831af28c_33964cuda3std6ranges3__45__cpo4swapE - _ZN39_INTERNAL_388fe8f0_4_k_cu_831af28c_33964cuda3std3__45__cpo4cendE)
_ZN39_INTERNAL_388fe8f0_4_k_cu_831af28c_33964cuda3std3__45__cpo4cendE:
	.zero		1
	.type		_ZN39_INTERNAL_388fe8f0_4_k_cu_831af28c_33964cuda3std6ranges3__45__cpo4swapE,@object
	.size		_ZN39_INTERNAL_388fe8f0_4_k_cu_831af28c_33964cuda3std6ranges3__45__cpo4swapE,(.L_10 - _ZN39_INTERNAL_388fe8f0_4_k_cu_831af28c_33964cuda3std6ranges3__45__cpo4swapE)
_ZN39_INTERNAL_388fe8f0_4_k_cu_831af28c_33964cuda3std6ranges3__45__cpo4swapE:
	.zero		1
.L_10:


//--------------------- .nv.constant0._ZN7cutlass13device_kernelINS_4conv6kernel13ConvUniversalINS1_16ConvProblemShapeILNS1_8OperatorE0ELi2EEENS1_10collective14CollectiveConvINS1_47MainloopSm100TmaUmmaWarpSpecializedImplicitGemmILS5_0ELi32ELi2ELi1ELi2EN4cute5tupleIJNSA_1CILi2EEENSC_ILi1EEESE_EEEEENSB_IJNSC_ILi256EEENSC_ILi128EEENSB_IJNSC_ILi32EEEEEEEEENS_12float_e4m3_tESM_NSA_8TiledMMAINSA_8MMA_AtomIJNSA_10MMA_TraitsINSA_25SM100_MMA_F8F6F4_2x1SM_SSEJSM_SM_fSH_SI_NSA_17integral_constantINSA_4UMMA5MajorELST_0EEESU_NSR_INSS_7ScaleInELSV_0EEESW_EEEEEENSA_6LayoutINSB_IJSE_SE_SE_EEENSB_IJNSC_ILi0EEES11_S11_EEEEENSB_IJNSA_10UnderscoreES14_S14_EEEEENS7_6detail27Sm100ImplicitGemmTileTraitsINSA_25SM100_TMA_2SM_LOAD_IM2COLENSA_14ComposedLayoutINSA_7SwizzleILi1ELi4ELi3EEENSA_18smem_ptr_flag_bitsILi8EEENSZ_INSB_IJNSC_ILi8EEESJ_EEENSB_IJSJ_SE_EEEEEEEvEENS18_INSA_18SM100_TMA_2SM_LOADES1J_vEEEENS_8epilogue10collective18CollectiveEpilogueINS1O_23Sm100TmaWarpSpecializedILi2ELi2ELi64ELb0ELb0EEEJNSB_IJSI_SI_SK_EEENSB_IJNSZ_ISI_SE_EENSZ_INSC_ILi64EEESE_EEEEESM_NSB_IJNSB_IJlllEEESE_S11_EEESM_S1Z_NS1O_6fusion15FusionCallbacksIS1S_NS20_17LinearCombinationISM_fSM_fLNS_15FloatRoundStyleE2EEES1T_S1X_JEEENSA_5SM1004TMEM4LOAD26SM100_TMEM_LOAD_32dp32b64xENSA_20SM90_TMA_LOAD_IM2COLENS1A_INS1B_ILi2ELi4ELi3EEES1E_NSZ_INSB_IJS1F_S1V_EEENSB_IJS1V_SE_EEEEEEENSA_39AutoVectorizingCopyWithAssumedAlignmentILi128EEENSA_21SM90_TMA_STORE_IM2COLES2F_S2H_S2H_EEEvvEEEEvNT_6ParamsE --------------------------
	.section	.nv.constant0._ZN7cutlass13device_kernelINS_4conv6kernel13ConvUniversalINS1_16ConvProblemShapeILNS1_8OperatorE0ELi2EEENS1_10collective14CollectiveConvINS1_47MainloopSm100TmaUmmaWarpSpecializedImplicitGemmILS5_0ELi32ELi2ELi1ELi2EN4cute5tupleIJNSA_1CILi2EEENSC_ILi1EEESE_EEEEENSB_IJNSC_ILi256EEENSC_ILi128EEENSB_IJNSC_ILi32EEEEEEEEENS_12float_e4m3_tESM_NSA_8TiledMMAINSA_8MMA_AtomIJNSA_10MMA_TraitsINSA_25SM100_MMA_F8F6F4_2x1SM_SSEJSM_SM_fSH_SI_NSA_17integral_constantINSA_4UMMA5MajorELST_0EEESU_NSR_INSS_7ScaleInELSV_0EEESW_EEEEEENSA_6LayoutINSB_IJSE_SE_SE_EEENSB_IJNSC_ILi0EEES11_S11_EEEEENSB_IJNSA_10UnderscoreES14_S14_EEEEENS7_6detail27Sm100ImplicitGemmTileTraitsINSA_25SM100_TMA_2SM_LOAD_IM2COLENSA_14ComposedLayoutINSA_7SwizzleILi1ELi4ELi3EEENSA_18smem_ptr_flag_bitsILi8EEENSZ_INSB_IJNSC_ILi8EEESJ_EEENSB_IJSJ_SE_EEEEEEEvEENS18_INSA_18SM100_TMA_2SM_LOADES1J_vEEEENS_8epilogue10collective18CollectiveEpilogueINS1O_23Sm100TmaWarpSpecializedILi2ELi2ELi64ELb0ELb0EEEJNSB_IJSI_SI_SK_EEENSB_IJNSZ_ISI_SE_EENSZ_INSC_ILi64EEESE_EEEEESM_NSB_IJNSB_IJlllEEESE_S11_EEESM_S1Z_NS1O_6fusion15FusionCallbacksIS1S_NS20_17LinearCombinationISM_fSM_fLNS_15FloatRoundStyleE2EEES1T_S1X_JEEENSA_5SM1004TMEM4LOAD26SM100_TMEM_LOAD_32dp32b64xENSA_20SM90_TMA_LOAD_IM2COLENS1A_INS1B_ILi2ELi4ELi3EEES1E_NSZ_INSB_IJS1F_S1V_EEENSB_IJS1V_SE_EEEEEEENSA_39AutoVectorizingCopyWithAssumedAlignmentILi128EEENSA_21SM90_TMA_STORE_IM2COLES2F_S2H_S2H_EEEvvEEEEvNT_6ParamsE,"a",@progbits
	.sectionflags	@""
	.align	4
.nv.constant0._ZN7cutlass13device_kernelINS_4conv6kernel13ConvUniversalINS1_16ConvProblemShapeILNS1_8OperatorE0ELi2EEENS1_10collective14CollectiveConvINS1_47MainloopSm100TmaUmmaWarpSpecializedImplicitGemmILS5_0ELi32ELi2ELi1ELi2EN4cute5tupleIJNSA_1CILi2EEENSC_ILi1EEESE_EEEEENSB_IJNSC_ILi256EEENSC_ILi128EEENSB_IJNSC_ILi32EEEEEEEEENS_12float_e4m3_tESM_NSA_8TiledMMAINSA_8MMA_AtomIJNSA_10MMA_TraitsINSA_25SM100_MMA_F8F6F4_2x1SM_SSEJSM_SM_fSH_SI_NSA_17integral_constantINSA_4UMMA5MajorELST_0EEESU_NSR_INSS_7ScaleInELSV_0EEESW_EEEEEENSA_6LayoutINSB_IJSE_SE_SE_EEENSB_IJNSC_ILi0EEES11_S11_EEEEENSB_IJNSA_10UnderscoreES14_S14_EEEEENS7_6detail27Sm100ImplicitGemmTileTraitsINSA_25SM100_TMA_2SM_LOAD_IM2COLENSA_14ComposedLayoutINSA_7SwizzleILi1ELi4ELi3EEENSA_18smem_ptr_flag_bitsILi8EEENSZ_INSB_IJNSC_ILi8EEESJ_EEENSB_IJSJ_SE_EEEEEEEvEENS18_INSA_18SM100_TMA_2SM_LOADES1J_vEEEENS_8epilogue10collective18CollectiveEpilogueINS1O_23Sm100TmaWarpSpecializedILi2ELi2ELi64ELb0ELb0EEEJNSB_IJSI_SI_SK_EEENSB_IJNSZ_ISI_SE_EENSZ_INSC_ILi64EEESE_EEEEESM_NSB_IJNSB_IJlllEEESE_S11_EEESM_S1Z_NS1O_6fusion15FusionCallbacksIS1S_NS20_17LinearCombinationISM_fSM_fLNS_15FloatRoundStyleE2EEES1T_S1X_JEEENSA_5SM1004TMEM4LOAD26SM100_TMEM_LOAD_32dp32b64xENSA_20SM90_TMA_LOAD_IM2COLENS1A_INS1B_ILi2ELi4ELi3EEES1E_NSZ_INSB_IJS1F_S1V_EEENSB_IJS1V_SE_EEEEEEENSA_39AutoVectorizingCopyWithAssumedAlignmentILi128EEENSA_21SM90_TMA_STORE_IM2COLES2F_S2H_S2H_EEEvvEEEEvNT_6ParamsE:
	.zero		2944


//--------------------- SYMBOLS --------------------------

	.type		.nv.reservedSmem.offset0,@object
	.size		.nv.reservedSmem.offset0,0x4
	.type		.nv.reservedSmem.cap,@object
	.size		.nv.reservedSmem.cap,0x4
	.type		__assertfail,@function
